//
// Generated by NVIDIA NVVM Compiler
//
// Compiler Build ID: CL-36424714
// Cuda compilation tools, release 13.0, V13.0.88
// Based on NVVM 20.0.0
//

.version 9.0
.target sm_100
.address_size 64

	// .globl	_Z6Phase1Piii
// _ZZ6Phase1PiiiE13shared_memory has been demoted
// _ZZ6Phase2PiiiE4both has been demoted
// _ZZ6Phase2PiiiE10row_blocks has been demoted
// _ZZ6Phase2PiiiE10col_blocks has been demoted
// _ZZ6Phase3PiiiiE10row_blocks has been demoted
// _ZZ6Phase3PiiiiE10col_blocks has been demoted
// _ZZ6Phase3PiiiiE13shared_memory has been demoted

.visible .entry _Z6Phase1Piii(
	.param .u64 .ptr .align 1 _Z6Phase1Piii_param_0,
	.param .u32 _Z6Phase1Piii_param_1,
	.param .u32 _Z6Phase1Piii_param_2
)
{
	.reg .pred 	%p<2>;
	.reg .b32 	%r<357>;
	.reg .b64 	%rd<7>;
	// demoted variable
	.shared .align 4 .b8 _ZZ6Phase1PiiiE13shared_memory[16384];
	ld.param.u64 	%rd3, [_Z6Phase1Piii_param_0];
	ld.param.u32 	%r11, [_Z6Phase1Piii_param_1];
	ld.param.u32 	%r12, [_Z6Phase1Piii_param_2];
	cvta.to.global.u64 	%rd4, %rd3;
	mov.u32 	%r13, %tid.y;
	mov.u32 	%r14, %tid.x;
	mad.lo.s32 	%r15, %r11, %r12, %r11;
	shl.b32 	%r16, %r15, 6;
	mad.lo.s32 	%r17, %r12, %r13, %r14;
	add.s32 	%r18, %r17, %r16;
	mul.wide.s32 	%rd5, %r18, 4;
	add.s64 	%rd1, %rd4, %rd5;
	ld.global.u32 	%r19, [%rd1];
	shl.b32 	%r20, %r13, 8;
	mov.u32 	%r21, _ZZ6Phase1PiiiE13shared_memory;
	add.s32 	%r22, %r21, %r20;
	shl.b32 	%r23, %r14, 2;
	add.s32 	%r1, %r22, %r23;
	st.shared.u32 	[%r1], %r19;
	shl.b32 	%r24, %r12, 5;
	add.s32 	%r25, %r18, %r24;
	mul.wide.s32 	%rd6, %r25, 4;
	add.s64 	%rd2, %rd4, %rd6;
	ld.global.u32 	%r26, [%rd2];
	st.shared.u32 	[%r1+8192], %r26;
	ld.global.u32 	%r27, [%rd1+128];
	st.shared.u32 	[%r1+128], %r27;
	ld.global.u32 	%r28, [%rd2+128];
	st.shared.u32 	[%r1+8320], %r28;
	bar.sync 	0;
	add.s32 	%r355, %r22, 8192;
	add.s32 	%r29, %r23, %r21;
	add.s32 	%r354, %r29, 2048;
	mov.b32 	%r356, 8192;
$L__BB0_1:
	.pragma "nounroll";
	ld.shared.u32 	%r30, [%r1];
	ld.shared.u32 	%r31, [%r355+-8192];
	ld.shared.u32 	%r32, [%r354+-2048];
	add.s32 	%r33, %r32, %r31;
	min.s32 	%r34, %r30, %r33;
	st.shared.u32 	[%r1], %r34;
	ld.shared.u32 	%r35, [%r1+8192];
	ld.shared.u32 	%r36, [%r355];
	ld.shared.u32 	%r37, [%r354+-2048];
	add.s32 	%r38, %r37, %r36;
	min.s32 	%r39, %r35, %r38;
	st.shared.u32 	[%r1+8192], %r39;
	ld.shared.u32 	%r40, [%r1+128];
	ld.shared.u32 	%r41, [%r355+-8192];
	ld.shared.u32 	%r42, [%r354+-1920];
	add.s32 	%r43, %r42, %r41;
	min.s32 	%r44, %r40, %r43;
	st.shared.u32 	[%r1+128], %r44;
	ld.shared.u32 	%r45, [%r1+8320];
	ld.shared.u32 	%r46, [%r355];
	ld.shared.u32 	%r47, [%r354+-1920];
	add.s32 	%r48, %r47, %r46;
	min.s32 	%r49, %r45, %r48;
	st.shared.u32 	[%r1+8320], %r49;
	bar.sync 	0;
	ld.shared.u32 	%r50, [%r1];
	ld.shared.u32 	%r51, [%r355+-8188];
	ld.shared.u32 	%r52, [%r354+-1792];
	add.s32 	%r53, %r52, %r51;
	min.s32 	%r54, %r50, %r53;
	st.shared.u32 	[%r1], %r54;
	ld.shared.u32 	%r55, [%r1+8192];
	ld.shared.u32 	%r56, [%r355+4];
	ld.shared.u32 	%r57, [%r354+-1792];
	add.s32 	%r58, %r57, %r56;
	min.s32 	%r59, %r55, %r58;
	st.shared.u32 	[%r1+8192], %r59;
	ld.shared.u32 	%r60, [%r1+128];
	ld.shared.u32 	%r61, [%r355+-8188];
	ld.shared.u32 	%r62, [%r354+-1664];
	add.s32 	%r63, %r62, %r61;
	min.s32 	%r64, %r60, %r63;
	st.shared.u32 	[%r1+128], %r64;
	ld.shared.u32 	%r65, [%r1+8320];
	ld.shared.u32 	%r66, [%r355+4];
	ld.shared.u32 	%r67, [%r354+-1664];
	add.s32 	%r68, %r67, %r66;
	min.s32 	%r69, %r65, %r68;
	st.shared.u32 	[%r1+8320], %r69;
	bar.sync 	0;
	ld.shared.u32 	%r70, [%r1];
	ld.shared.u32 	%r71, [%r355+-8184];
	ld.shared.u32 	%r72, [%r354+-1536];
	add.s32 	%r73, %r72, %r71;
	min.s32 	%r74, %r70, %r73;
	st.shared.u32 	[%r1], %r74;
	ld.shared.u32 	%r75, [%r1+8192];
	ld.shared.u32 	%r76, [%r355+8];
	ld.shared.u32 	%r77, [%r354+-1536];
	add.s32 	%r78, %r77, %r76;
	min.s32 	%r79, %r75, %r78;
	st.shared.u32 	[%r1+8192], %r79;
	ld.shared.u32 	%r80, [%r1+128];
	ld.shared.u32 	%r81, [%r355+-8184];
	ld.shared.u32 	%r82, [%r354+-1408];
	add.s32 	%r83, %r82, %r81;
	min.s32 	%r84, %r80, %r83;
	st.shared.u32 	[%r1+128], %r84;
	ld.shared.u32 	%r85, [%r1+8320];
	ld.shared.u32 	%r86, [%r355+8];
	ld.shared.u32 	%r87, [%r354+-1408];
	add.s32 	%r88, %r87, %r86;
	min.s32 	%r89, %r85, %r88;
	st.shared.u32 	[%r1+8320], %r89;
	bar.sync 	0;
	ld.shared.u32 	%r90, [%r1];
	ld.shared.u32 	%r91, [%r355+-8180];
	ld.shared.u32 	%r92, [%r354+-1280];
	add.s32 	%r93, %r92, %r91;
	min.s32 	%r94, %r90, %r93;
	st.shared.u32 	[%r1], %r94;
	ld.shared.u32 	%r95, [%r1+8192];
	ld.shared.u32 	%r96, [%r355+12];
	ld.shared.u32 	%r97, [%r354+-1280];
	add.s32 	%r98, %r97, %r96;
	min.s32 	%r99, %r95, %r98;
	st.shared.u32 	[%r1+8192], %r99;
	ld.shared.u32 	%r100, [%r1+128];
	ld.shared.u32 	%r101, [%r355+-8180];
	ld.shared.u32 	%r102, [%r354+-1152];
	add.s32 	%r103, %r102, %r101;
	min.s32 	%r104, %r100, %r103;
	st.shared.u32 	[%r1+128], %r104;
	ld.shared.u32 	%r105, [%r1+8320];
	ld.shared.u32 	%r106, [%r355+12];
	ld.shared.u32 	%r107, [%r354+-1152];
	add.s32 	%r108, %r107, %r106;
	min.s32 	%r109, %r105, %r108;
	st.shared.u32 	[%r1+8320], %r109;
	bar.sync 	0;
	ld.shared.u32 	%r110, [%r1];
	ld.shared.u32 	%r111, [%r355+-8176];
	ld.shared.u32 	%r112, [%r354+-1024];
	add.s32 	%r113, %r112, %r111;
	min.s32 	%r114, %r110, %r113;
	st.shared.u32 	[%r1], %r114;
	ld.shared.u32 	%r115, [%r1+8192];
	ld.shared.u32 	%r116, [%r355+16];
	ld.shared.u32 	%r117, [%r354+-1024];
	add.s32 	%r118, %r117, %r116;
	min.s32 	%r119, %r115, %r118;
	st.shared.u32 	[%r1+8192], %r119;
	ld.shared.u32 	%r120, [%r1+128];
	ld.shared.u32 	%r121, [%r355+-8176];
	ld.shared.u32 	%r122, [%r354+-896];
	add.s32 	%r123, %r122, %r121;
	min.s32 	%r124, %r120, %r123;
	st.shared.u32 	[%r1+128], %r124;
	ld.shared.u32 	%r125, [%r1+8320];
	ld.shared.u32 	%r126, [%r355+16];
	ld.shared.u32 	%r127, [%r354+-896];
	add.s32 	%r128, %r127, %r126;
	min.s32 	%r129, %r125, %r128;
	st.shared.u32 	[%r1+8320], %r129;
	bar.sync 	0;
	ld.shared.u32 	%r130, [%r1];
	ld.shared.u32 	%r131, [%r355+-8172];
	ld.shared.u32 	%r132, [%r354+-768];
	add.s32 	%r133, %r132, %r131;
	min.s32 	%r134, %r130, %r133;
	st.shared.u32 	[%r1], %r134;
	ld.shared.u32 	%r135, [%r1+8192];
	ld.shared.u32 	%r136, [%r355+20];
	ld.shared.u32 	%r137, [%r354+-768];
	add.s32 	%r138, %r137, %r136;
	min.s32 	%r139, %r135, %r138;
	st.shared.u32 	[%r1+8192], %r139;
	ld.shared.u32 	%r140, [%r1+128];
	ld.shared.u32 	%r141, [%r355+-8172];
	ld.shared.u32 	%r142, [%r354+-640];
	add.s32 	%r143, %r142, %r141;
	min.s32 	%r144, %r140, %r143;
	st.shared.u32 	[%r1+128], %r144;
	ld.shared.u32 	%r145, [%r1+8320];
	ld.shared.u32 	%r146, [%r355+20];
	ld.shared.u32 	%r147, [%r354+-640];
	add.s32 	%r148, %r147, %r146;
	min.s32 	%r149, %r145, %r148;
	st.shared.u32 	[%r1+8320], %r149;
	bar.sync 	0;
	ld.shared.u32 	%r150, [%r1];
	ld.shared.u32 	%r151, [%r355+-8168];
	ld.shared.u32 	%r152, [%r354+-512];
	add.s32 	%r153, %r152, %r151;
	min.s32 	%r154, %r150, %r153;
	st.shared.u32 	[%r1], %r154;
	ld.shared.u32 	%r155, [%r1+8192];
	ld.shared.u32 	%r156, [%r355+24];
	ld.shared.u32 	%r157, [%r354+-512];
	add.s32 	%r158, %r157, %r156;
	min.s32 	%r159, %r155, %r158;
	st.shared.u32 	[%r1+8192], %r159;
	ld.shared.u32 	%r160, [%r1+128];
	ld.shared.u32 	%r161, [%r355+-8168];
	ld.shared.u32 	%r162, [%r354+-384];
	add.s32 	%r163, %r162, %r161;
	min.s32 	%r164, %r160, %r163;
	st.shared.u32 	[%r1+128], %r164;
	ld.shared.u32 	%r165, [%r1+8320];
	ld.shared.u32 	%r166, [%r355+24];
	ld.shared.u32 	%r167, [%r354+-384];
	add.s32 	%r168, %r167, %r166;
	min.s32 	%r169, %r165, %r168;
	st.shared.u32 	[%r1+8320], %r169;
	bar.sync 	0;
	ld.shared.u32 	%r170, [%r1];
	ld.shared.u32 	%r171, [%r355+-8164];
	ld.shared.u32 	%r172, [%r354+-256];
	add.s32 	%r173, %r172, %r171;
	min.s32 	%r174, %r170, %r173;
	st.shared.u32 	[%r1], %r174;
	ld.shared.u32 	%r175, [%r1+8192];
	ld.shared.u32 	%r176, [%r355+28];
	ld.shared.u32 	%r177, [%r354+-256];
	add.s32 	%r178, %r177, %r176;
	min.s32 	%r179, %r175, %r178;
	st.shared.u32 	[%r1+8192], %r179;
	ld.shared.u32 	%r180, [%r1+128];
	ld.shared.u32 	%r181, [%r355+-8164];
	ld.shared.u32 	%r182, [%r354+-128];
	add.s32 	%r183, %r182, %r181;
	min.s32 	%r184, %r180, %r183;
	st.shared.u32 	[%r1+128], %r184;
	ld.shared.u32 	%r185, [%r1+8320];
	ld.shared.u32 	%r186, [%r355+28];
	ld.shared.u32 	%r187, [%r354+-128];
	add.s32 	%r188, %r187, %r186;
	min.s32 	%r189, %r185, %r188;
	st.shared.u32 	[%r1+8320], %r189;
	bar.sync 	0;
	ld.shared.u32 	%r190, [%r1];
	ld.shared.u32 	%r191, [%r355+-8160];
	ld.shared.u32 	%r192, [%r354];
	add.s32 	%r193, %r192, %r191;
	min.s32 	%r194, %r190, %r193;
	st.shared.u32 	[%r1], %r194;
	ld.shared.u32 	%r195, [%r1+8192];
	ld.shared.u32 	%r196, [%r355+32];
	ld.shared.u32 	%r197, [%r354];
	add.s32 	%r198, %r197, %r196;
	min.s32 	%r199, %r195, %r198;
	st.shared.u32 	[%r1+8192], %r199;
	ld.shared.u32 	%r200, [%r1+128];
	ld.shared.u32 	%r201, [%r355+-8160];
	ld.shared.u32 	%r202, [%r354+128];
	add.s32 	%r203, %r202, %r201;
	min.s32 	%r204, %r200, %r203;
	st.shared.u32 	[%r1+128], %r204;
	ld.shared.u32 	%r205, [%r1+8320];
	ld.shared.u32 	%r206, [%r355+32];
	ld.shared.u32 	%r207, [%r354+128];
	add.s32 	%r208, %r207, %r206;
	min.s32 	%r209, %r205, %r208;
	st.shared.u32 	[%r1+8320], %r209;
	bar.sync 	0;
	ld.shared.u32 	%r210, [%r1];
	ld.shared.u32 	%r211, [%r355+-8156];
	ld.shared.u32 	%r212, [%r354+256];
	add.s32 	%r213, %r212, %r211;
	min.s32 	%r214, %r210, %r213;
	st.shared.u32 	[%r1], %r214;
	ld.shared.u32 	%r215, [%r1+8192];
	ld.shared.u32 	%r216, [%r355+36];
	ld.shared.u32 	%r217, [%r354+256];
	add.s32 	%r218, %r217, %r216;
	min.s32 	%r219, %r215, %r218;
	st.shared.u32 	[%r1+8192], %r219;
	ld.shared.u32 	%r220, [%r1+128];
	ld.shared.u32 	%r221, [%r355+-8156];
	ld.shared.u32 	%r222, [%r354+384];
	add.s32 	%r223, %r222, %r221;
	min.s32 	%r224, %r220, %r223;
	st.shared.u32 	[%r1+128], %r224;
	ld.shared.u32 	%r225, [%r1+8320];
	ld.shared.u32 	%r226, [%r355+36];
	ld.shared.u32 	%r227, [%r354+384];
	add.s32 	%r228, %r227, %r226;
	min.s32 	%r229, %r225, %r228;
	st.shared.u32 	[%r1+8320], %r229;
	bar.sync 	0;
	ld.shared.u32 	%r230, [%r1];
	ld.shared.u32 	%r231, [%r355+-8152];
	ld.shared.u32 	%r232, [%r354+512];
	add.s32 	%r233, %r232, %r231;
	min.s32 	%r234, %r230, %r233;
	st.shared.u32 	[%r1], %r234;
	ld.shared.u32 	%r235, [%r1+8192];
	ld.shared.u32 	%r236, [%r355+40];
	ld.shared.u32 	%r237, [%r354+512];
	add.s32 	%r238, %r237, %r236;
	min.s32 	%r239, %r235, %r238;
	st.shared.u32 	[%r1+8192], %r239;
	ld.shared.u32 	%r240, [%r1+128];
	ld.shared.u32 	%r241, [%r355+-8152];
	ld.shared.u32 	%r242, [%r354+640];
	add.s32 	%r243, %r242, %r241;
	min.s32 	%r244, %r240, %r243;
	st.shared.u32 	[%r1+128], %r244;
	ld.shared.u32 	%r245, [%r1+8320];
	ld.shared.u32 	%r246, [%r355+40];
	ld.shared.u32 	%r247, [%r354+640];
	add.s32 	%r248, %r247, %r246;
	min.s32 	%r249, %r245, %r248;
	st.shared.u32 	[%r1+8320], %r249;
	bar.sync 	0;
	ld.shared.u32 	%r250, [%r1];
	ld.shared.u32 	%r251, [%r355+-8148];
	ld.shared.u32 	%r252, [%r354+768];
	add.s32 	%r253, %r252, %r251;
	min.s32 	%r254, %r250, %r253;
	st.shared.u32 	[%r1], %r254;
	ld.shared.u32 	%r255, [%r1+8192];
	ld.shared.u32 	%r256, [%r355+44];
	ld.shared.u32 	%r257, [%r354+768];
	add.s32 	%r258, %r257, %r256;
	min.s32 	%r259, %r255, %r258;
	st.shared.u32 	[%r1+8192], %r259;
	ld.shared.u32 	%r260, [%r1+128];
	ld.shared.u32 	%r261, [%r355+-8148];
	ld.shared.u32 	%r262, [%r354+896];
	add.s32 	%r263, %r262, %r261;
	min.s32 	%r264, %r260, %r263;
	st.shared.u32 	[%r1+128], %r264;
	ld.shared.u32 	%r265, [%r1+8320];
	ld.shared.u32 	%r266, [%r355+44];
	ld.shared.u32 	%r267, [%r354+896];
	add.s32 	%r268, %r267, %r266;
	min.s32 	%r269, %r265, %r268;
	st.shared.u32 	[%r1+8320], %r269;
	bar.sync 	0;
	ld.shared.u32 	%r270, [%r1];
	ld.shared.u32 	%r271, [%r355+-8144];
	ld.shared.u32 	%r272, [%r354+1024];
	add.s32 	%r273, %r272, %r271;
	min.s32 	%r274, %r270, %r273;
	st.shared.u32 	[%r1], %r274;
	ld.shared.u32 	%r275, [%r1+8192];
	ld.shared.u32 	%r276, [%r355+48];
	ld.shared.u32 	%r277, [%r354+1024];
	add.s32 	%r278, %r277, %r276;
	min.s32 	%r279, %r275, %r278;
	st.shared.u32 	[%r1+8192], %r279;
	ld.shared.u32 	%r280, [%r1+128];
	ld.shared.u32 	%r281, [%r355+-8144];
	ld.shared.u32 	%r282, [%r354+1152];
	add.s32 	%r283, %r282, %r281;
	min.s32 	%r284, %r280, %r283;
	st.shared.u32 	[%r1+128], %r284;
	ld.shared.u32 	%r285, [%r1+8320];
	ld.shared.u32 	%r286, [%r355+48];
	ld.shared.u32 	%r287, [%r354+1152];
	add.s32 	%r288, %r287, %r286;
	min.s32 	%r289, %r285, %r288;
	st.shared.u32 	[%r1+8320], %r289;
	bar.sync 	0;
	ld.shared.u32 	%r290, [%r1];
	ld.shared.u32 	%r291, [%r355+-8140];
	ld.shared.u32 	%r292, [%r354+1280];
	add.s32 	%r293, %r292, %r291;
	min.s32 	%r294, %r290, %r293;
	st.shared.u32 	[%r1], %r294;
	ld.shared.u32 	%r295, [%r1+8192];
	ld.shared.u32 	%r296, [%r355+52];
	ld.shared.u32 	%r297, [%r354+1280];
	add.s32 	%r298, %r297, %r296;
	min.s32 	%r299, %r295, %r298;
	st.shared.u32 	[%r1+8192], %r299;
	ld.shared.u32 	%r300, [%r1+128];
	ld.shared.u32 	%r301, [%r355+-8140];
	ld.shared.u32 	%r302, [%r354+1408];
	add.s32 	%r303, %r302, %r301;
	min.s32 	%r304, %r300, %r303;
	st.shared.u32 	[%r1+128], %r304;
	ld.shared.u32 	%r305, [%r1+8320];
	ld.shared.u32 	%r306, [%r355+52];
	ld.shared.u32 	%r307, [%r354+1408];
	add.s32 	%r308, %r307, %r306;
	min.s32 	%r309, %r305, %r308;
	st.shared.u32 	[%r1+8320], %r309;
	bar.sync 	0;
	ld.shared.u32 	%r310, [%r1];
	ld.shared.u32 	%r311, [%r355+-8136];
	ld.shared.u32 	%r312, [%r354+1536];
	add.s32 	%r313, %r312, %r311;
	min.s32 	%r314, %r310, %r313;
	st.shared.u32 	[%r1], %r314;
	ld.shared.u32 	%r315, [%r1+8192];
	ld.shared.u32 	%r316, [%r355+56];
	ld.shared.u32 	%r317, [%r354+1536];
	add.s32 	%r318, %r317, %r316;
	min.s32 	%r319, %r315, %r318;
	st.shared.u32 	[%r1+8192], %r319;
	ld.shared.u32 	%r320, [%r1+128];
	ld.shared.u32 	%r321, [%r355+-8136];
	ld.shared.u32 	%r322, [%r354+1664];
	add.s32 	%r323, %r322, %r321;
	min.s32 	%r324, %r320, %r323;
	st.shared.u32 	[%r1+128], %r324;
	ld.shared.u32 	%r325, [%r1+8320];
	ld.shared.u32 	%r326, [%r355+56];
	ld.shared.u32 	%r327, [%r354+1664];
	add.s32 	%r328, %r327, %r326;
	min.s32 	%r329, %r325, %r328;
	st.shared.u32 	[%r1+8320], %r329;
	bar.sync 	0;
	ld.shared.u32 	%r330, [%r1];
	ld.shared.u32 	%r331, [%r355+-8132];
	ld.shared.u32 	%r332, [%r354+1792];
	add.s32 	%r333, %r332, %r331;
	min.s32 	%r334, %r330, %r333;
	st.shared.u32 	[%r1], %r334;
	ld.shared.u32 	%r335, [%r1+8192];
	ld.shared.u32 	%r336, [%r355+60];
	ld.shared.u32 	%r337, [%r354+1792];
	add.s32 	%r338, %r337, %r336;
	min.s32 	%r339, %r335, %r338;
	st.shared.u32 	[%r1+8192], %r339;
	ld.shared.u32 	%r340, [%r1+128];
	ld.shared.u32 	%r341, [%r355+-8132];
	ld.shared.u32 	%r342, [%r354+1920];
	add.s32 	%r343, %r342, %r341;
	min.s32 	%r344, %r340, %r343;
	st.shared.u32 	[%r1+128], %r344;
	ld.shared.u32 	%r345, [%r1+8320];
	ld.shared.u32 	%r346, [%r355+60];
	ld.shared.u32 	%r347, [%r354+1920];
	add.s32 	%r348, %r347, %r346;
	min.s32 	%r349, %r345, %r348;
	st.shared.u32 	[%r1+8320], %r349;
	bar.sync 	0;
	add.s32 	%r356, %r356, 64;
	add.s32 	%r355, %r355, 64;
	add.s32 	%r354, %r354, 4096;
	setp.ne.s32 	%p1, %r356, 8448;
	@%p1 bra 	$L__BB0_1;
	ld.shared.u32 	%r350, [%r1];
	st.global.u32 	[%rd1], %r350;
	ld.shared.u32 	%r351, [%r1+8192];
	st.global.u32 	[%rd2], %r351;
	ld.shared.u32 	%r352, [%r1+128];
	st.global.u32 	[%rd1+128], %r352;
	ld.shared.u32 	%r353, [%r1+8320];
	st.global.u32 	[%rd2+128], %r353;
	ret;

}
	// .globl	_Z6Phase2Piii
.visible .entry _Z6Phase2Piii(
	.param .u64 .ptr .align 1 _Z6Phase2Piii_param_0,
	.param .u32 _Z6Phase2Piii_param_1,
	.param .u32 _Z6Phase2Piii_param_2
)
{
	.reg .pred 	%p<3>;
	.reg .b32 	%r<988>;
	.reg .b64 	%rd<15>;
	// demoted variable
	.shared .align 4 .b8 _ZZ6Phase2PiiiE4both[16384];
	// demoted variable
	.shared .align 4 .b8 _ZZ6Phase2PiiiE10row_blocks[16384];
	// demoted variable
	.shared .align 4 .b8 _ZZ6Phase2PiiiE10col_blocks[16384];
	ld.param.u64 	%rd5, [_Z6Phase2Piii_param_0];
	ld.param.u32 	%r28, [_Z6Phase2Piii_param_1];
	ld.param.u32 	%r29, [_Z6Phase2Piii_param_2];
	mov.u32 	%r1, %ctaid.x;
	setp.eq.s32 	%p1, %r1, %r28;
	@%p1 bra 	$L__BB1_4;
	shl.b32 	%r31, %r28, 6;
	mov.u32 	%r32, %tid.y;
	cvta.to.global.u64 	%rd6, %rd5;
	shl.b32 	%r33, %r1, 6;
	mad.lo.s32 	%r34, %r29, %r33, %r31;
	mov.u32 	%r35, %tid.x;
	mad.lo.s32 	%r36, %r29, %r32, %r35;
	add.s32 	%r37, %r36, %r34;
	mul.wide.s32 	%rd7, %r37, 4;
	add.s64 	%rd1, %rd6, %rd7;
	ld.global.u32 	%r38, [%rd1];
	shl.b32 	%r39, %r32, 8;
	mov.u32 	%r40, _ZZ6Phase2PiiiE10row_blocks;
	add.s32 	%r41, %r40, %r39;
	shl.b32 	%r42, %r35, 2;
	add.s32 	%r43, %r41, %r42;
	st.shared.u32 	[%r43], %r38;
	shl.b32 	%r44, %r29, 5;
	add.s32 	%r45, %r36, %r44;
	add.s32 	%r46, %r45, %r34;
	mul.wide.s32 	%rd8, %r46, 4;
	add.s64 	%rd2, %rd6, %rd8;
	ld.global.u32 	%r47, [%rd2];
	st.shared.u32 	[%r43+8192], %r47;
	ld.global.u32 	%r48, [%rd1+128];
	st.shared.u32 	[%r43+128], %r48;
	ld.global.u32 	%r49, [%rd2+128];
	st.shared.u32 	[%r43+8320], %r49;
	mul.lo.s32 	%r50, %r31, %r29;
	add.s32 	%r51, %r50, %r33;
	add.s32 	%r52, %r36, %r51;
	mul.wide.s32 	%rd9, %r52, 4;
	add.s64 	%rd3, %rd6, %rd9;
	ld.global.u32 	%r53, [%rd3];
	mov.u32 	%r54, _ZZ6Phase2PiiiE10col_blocks;
	add.s32 	%r55, %r54, %r39;
	add.s32 	%r56, %r55, %r42;
	st.shared.u32 	[%r56], %r53;
	add.s32 	%r57, %r45, %r51;
	mul.wide.s32 	%rd10, %r57, 4;
	add.s64 	%rd4, %rd6, %rd10;
	ld.global.u32 	%r58, [%rd4];
	st.shared.u32 	[%r56+8192], %r58;
	ld.global.u32 	%r59, [%rd3+128];
	st.shared.u32 	[%r56+128], %r59;
	ld.global.u32 	%r60, [%rd4+128];
	st.shared.u32 	[%r56+8320], %r60;
	add.s32 	%r61, %r50, %r31;
	add.s32 	%r62, %r36, %r61;
	mul.wide.s32 	%rd11, %r62, 4;
	add.s64 	%rd12, %rd6, %rd11;
	ld.global.u32 	%r63, [%rd12];
	mov.u32 	%r64, _ZZ6Phase2PiiiE4both;
	add.s32 	%r65, %r64, %r39;
	add.s32 	%r66, %r65, %r42;
	st.shared.u32 	[%r66], %r63;
	add.s32 	%r67, %r45, %r61;
	mul.wide.s32 	%rd13, %r67, 4;
	add.s64 	%rd14, %rd6, %rd13;
	ld.global.u32 	%r68, [%rd14];
	st.shared.u32 	[%r66+8192], %r68;
	ld.global.u32 	%r69, [%rd12+128];
	st.shared.u32 	[%r66+128], %r69;
	ld.global.u32 	%r70, [%rd14+128];
	st.shared.u32 	[%r66+8320], %r70;
	bar.sync 	0;
	ld.shared.u32 	%r986, [%r43];
	ld.shared.u32 	%r985, [%r43+8192];
	ld.shared.u32 	%r984, [%r43+128];
	ld.shared.u32 	%r983, [%r43+8320];
	ld.shared.u32 	%r982, [%r56];
	ld.shared.u32 	%r981, [%r56+8192];
	ld.shared.u32 	%r980, [%r56+128];
	ld.shared.u32 	%r979, [%r56+8320];
	mov.b32 	%r987, 0;
$L__BB1_2:
	.pragma "nounroll";
	shl.b32 	%r75, %r987, 2;
	add.s32 	%r76, %r41, %r75;
	ld.shared.u32 	%r77, [%r76];
	shl.b32 	%r78, %r987, 8;
	add.s32 	%r80, %r64, %r78;
	mov.u32 	%r81, %tid.x;
	shl.b32 	%r82, %r81, 2;
	add.s32 	%r83, %r80, %r82;
	ld.shared.u32 	%r84, [%r83];
	add.s32 	%r85, %r84, %r77;
	min.s32 	%r86, %r986, %r85;
	add.s32 	%r87, %r41, %r82;
	st.shared.u32 	[%r87], %r86;
	ld.shared.u32 	%r88, [%r76+8192];
	add.s32 	%r89, %r84, %r88;
	min.s32 	%r90, %r985, %r89;
	st.shared.u32 	[%r87+8192], %r90;
	ld.shared.u32 	%r91, [%r76];
	ld.shared.u32 	%r92, [%r83+128];
	add.s32 	%r93, %r92, %r91;
	min.s32 	%r94, %r984, %r93;
	st.shared.u32 	[%r87+128], %r94;
	ld.shared.u32 	%r95, [%r76+8192];
	add.s32 	%r96, %r95, %r92;
	min.s32 	%r97, %r983, %r96;
	st.shared.u32 	[%r87+8320], %r97;
	add.s32 	%r98, %r64, %r39;
	add.s32 	%r99, %r98, %r75;
	ld.shared.u32 	%r100, [%r99];
	mov.u32 	%r101, _ZZ6Phase2PiiiE10col_blocks;
	add.s32 	%r102, %r101, %r78;
	add.s32 	%r103, %r102, %r82;
	ld.shared.u32 	%r104, [%r103];
	add.s32 	%r105, %r104, %r100;
	min.s32 	%r106, %r982, %r105;
	add.s32 	%r107, %r101, %r39;
	add.s32 	%r108, %r107, %r82;
	st.shared.u32 	[%r108], %r106;
	ld.shared.u32 	%r109, [%r99+8192];
	ld.shared.u32 	%r110, [%r103];
	add.s32 	%r111, %r110, %r109;
	min.s32 	%r112, %r981, %r111;
	st.shared.u32 	[%r108+8192], %r112;
	ld.shared.u32 	%r113, [%r103+128];
	add.s32 	%r114, %r113, %r100;
	min.s32 	%r115, %r980, %r114;
	st.shared.u32 	[%r108+128], %r115;
	ld.shared.u32 	%r116, [%r103+128];
	add.s32 	%r117, %r116, %r109;
	min.s32 	%r118, %r979, %r117;
	st.shared.u32 	[%r108+8320], %r118;
	ld.shared.u32 	%r119, [%r76+4];
	ld.shared.u32 	%r120, [%r83+256];
	add.s32 	%r121, %r120, %r119;
	min.s32 	%r122, %r86, %r121;
	st.shared.u32 	[%r87], %r122;
	ld.shared.u32 	%r123, [%r76+8196];
	add.s32 	%r124, %r120, %r123;
	min.s32 	%r125, %r90, %r124;
	st.shared.u32 	[%r87+8192], %r125;
	ld.shared.u32 	%r126, [%r76+4];
	ld.shared.u32 	%r127, [%r83+384];
	add.s32 	%r128, %r127, %r126;
	min.s32 	%r129, %r94, %r128;
	st.shared.u32 	[%r87+128], %r129;
	ld.shared.u32 	%r130, [%r76+8196];
	add.s32 	%r131, %r130, %r127;
	min.s32 	%r132, %r97, %r131;
	st.shared.u32 	[%r87+8320], %r132;
	ld.shared.u32 	%r133, [%r99+4];
	ld.shared.u32 	%r134, [%r103+256];
	add.s32 	%r135, %r134, %r133;
	min.s32 	%r136, %r106, %r135;
	st.shared.u32 	[%r108], %r136;
	ld.shared.u32 	%r137, [%r99+8196];
	ld.shared.u32 	%r138, [%r103+256];
	add.s32 	%r139, %r138, %r137;
	min.s32 	%r140, %r112, %r139;
	st.shared.u32 	[%r108+8192], %r140;
	ld.shared.u32 	%r141, [%r103+384];
	add.s32 	%r142, %r141, %r133;
	min.s32 	%r143, %r115, %r142;
	st.shared.u32 	[%r108+128], %r143;
	ld.shared.u32 	%r144, [%r103+384];
	add.s32 	%r145, %r144, %r137;
	min.s32 	%r146, %r118, %r145;
	st.shared.u32 	[%r108+8320], %r146;
	ld.shared.u32 	%r147, [%r76+8];
	ld.shared.u32 	%r148, [%r83+512];
	add.s32 	%r149, %r148, %r147;
	min.s32 	%r150, %r122, %r149;
	st.shared.u32 	[%r87], %r150;
	ld.shared.u32 	%r151, [%r76+8200];
	add.s32 	%r152, %r148, %r151;
	min.s32 	%r153, %r125, %r152;
	st.shared.u32 	[%r87+8192], %r153;
	ld.shared.u32 	%r154, [%r76+8];
	ld.shared.u32 	%r155, [%r83+640];
	add.s32 	%r156, %r155, %r154;
	min.s32 	%r157, %r129, %r156;
	st.shared.u32 	[%r87+128], %r157;
	ld.shared.u32 	%r158, [%r76+8200];
	add.s32 	%r159, %r158, %r155;
	min.s32 	%r160, %r132, %r159;
	st.shared.u32 	[%r87+8320], %r160;
	ld.shared.u32 	%r161, [%r99+8];
	ld.shared.u32 	%r162, [%r103+512];
	add.s32 	%r163, %r162, %r161;
	min.s32 	%r164, %r136, %r163;
	st.shared.u32 	[%r108], %r164;
	ld.shared.u32 	%r165, [%r99+8200];
	ld.shared.u32 	%r166, [%r103+512];
	add.s32 	%r167, %r166, %r165;
	min.s32 	%r168, %r140, %r167;
	st.shared.u32 	[%r108+8192], %r168;
	ld.shared.u32 	%r169, [%r103+640];
	add.s32 	%r170, %r169, %r161;
	min.s32 	%r171, %r143, %r170;
	st.shared.u32 	[%r108+128], %r171;
	ld.shared.u32 	%r172, [%r103+640];
	add.s32 	%r173, %r172, %r165;
	min.s32 	%r174, %r146, %r173;
	st.shared.u32 	[%r108+8320], %r174;
	ld.shared.u32 	%r175, [%r76+12];
	ld.shared.u32 	%r176, [%r83+768];
	add.s32 	%r177, %r176, %r175;
	min.s32 	%r178, %r150, %r177;
	st.shared.u32 	[%r87], %r178;
	ld.shared.u32 	%r179, [%r76+8204];
	add.s32 	%r180, %r176, %r179;
	min.s32 	%r181, %r153, %r180;
	st.shared.u32 	[%r87+8192], %r181;
	ld.shared.u32 	%r182, [%r76+12];
	ld.shared.u32 	%r183, [%r83+896];
	add.s32 	%r184, %r183, %r182;
	min.s32 	%r185, %r157, %r184;
	st.shared.u32 	[%r87+128], %r185;
	ld.shared.u32 	%r186, [%r76+8204];
	add.s32 	%r187, %r186, %r183;
	min.s32 	%r188, %r160, %r187;
	st.shared.u32 	[%r87+8320], %r188;
	ld.shared.u32 	%r189, [%r99+12];
	ld.shared.u32 	%r190, [%r103+768];
	add.s32 	%r191, %r190, %r189;
	min.s32 	%r192, %r164, %r191;
	st.shared.u32 	[%r108], %r192;
	ld.shared.u32 	%r193, [%r99+8204];
	ld.shared.u32 	%r194, [%r103+768];
	add.s32 	%r195, %r194, %r193;
	min.s32 	%r196, %r168, %r195;
	st.shared.u32 	[%r108+8192], %r196;
	ld.shared.u32 	%r197, [%r103+896];
	add.s32 	%r198, %r197, %r189;
	min.s32 	%r199, %r171, %r198;
	st.shared.u32 	[%r108+128], %r199;
	ld.shared.u32 	%r200, [%r103+896];
	add.s32 	%r201, %r200, %r193;
	min.s32 	%r202, %r174, %r201;
	st.shared.u32 	[%r108+8320], %r202;
	ld.shared.u32 	%r203, [%r76+16];
	ld.shared.u32 	%r204, [%r83+1024];
	add.s32 	%r205, %r204, %r203;
	min.s32 	%r206, %r178, %r205;
	st.shared.u32 	[%r87], %r206;
	ld.shared.u32 	%r207, [%r76+8208];
	add.s32 	%r208, %r204, %r207;
	min.s32 	%r209, %r181, %r208;
	st.shared.u32 	[%r87+8192], %r209;
	ld.shared.u32 	%r210, [%r76+16];
	ld.shared.u32 	%r211, [%r83+1152];
	add.s32 	%r212, %r211, %r210;
	min.s32 	%r213, %r185, %r212;
	st.shared.u32 	[%r87+128], %r213;
	ld.shared.u32 	%r214, [%r76+8208];
	add.s32 	%r215, %r214, %r211;
	min.s32 	%r216, %r188, %r215;
	st.shared.u32 	[%r87+8320], %r216;
	ld.shared.u32 	%r217, [%r99+16];
	ld.shared.u32 	%r218, [%r103+1024];
	add.s32 	%r219, %r218, %r217;
	min.s32 	%r220, %r192, %r219;
	st.shared.u32 	[%r108], %r220;
	ld.shared.u32 	%r221, [%r99+8208];
	ld.shared.u32 	%r222, [%r103+1024];
	add.s32 	%r223, %r222, %r221;
	min.s32 	%r224, %r196, %r223;
	st.shared.u32 	[%r108+8192], %r224;
	ld.shared.u32 	%r225, [%r103+1152];
	add.s32 	%r226, %r225, %r217;
	min.s32 	%r227, %r199, %r226;
	st.shared.u32 	[%r108+128], %r227;
	ld.shared.u32 	%r228, [%r103+1152];
	add.s32 	%r229, %r228, %r221;
	min.s32 	%r230, %r202, %r229;
	st.shared.u32 	[%r108+8320], %r230;
	ld.shared.u32 	%r231, [%r76+20];
	ld.shared.u32 	%r232, [%r83+1280];
	add.s32 	%r233, %r232, %r231;
	min.s32 	%r234, %r206, %r233;
	st.shared.u32 	[%r87], %r234;
	ld.shared.u32 	%r235, [%r76+8212];
	add.s32 	%r236, %r232, %r235;
	min.s32 	%r237, %r209, %r236;
	st.shared.u32 	[%r87+8192], %r237;
	ld.shared.u32 	%r238, [%r76+20];
	ld.shared.u32 	%r239, [%r83+1408];
	add.s32 	%r240, %r239, %r238;
	min.s32 	%r241, %r213, %r240;
	st.shared.u32 	[%r87+128], %r241;
	ld.shared.u32 	%r242, [%r76+8212];
	add.s32 	%r243, %r242, %r239;
	min.s32 	%r244, %r216, %r243;
	st.shared.u32 	[%r87+8320], %r244;
	ld.shared.u32 	%r245, [%r99+20];
	ld.shared.u32 	%r246, [%r103+1280];
	add.s32 	%r247, %r246, %r245;
	min.s32 	%r248, %r220, %r247;
	st.shared.u32 	[%r108], %r248;
	ld.shared.u32 	%r249, [%r99+8212];
	ld.shared.u32 	%r250, [%r103+1280];
	add.s32 	%r251, %r250, %r249;
	min.s32 	%r252, %r224, %r251;
	st.shared.u32 	[%r108+8192], %r252;
	ld.shared.u32 	%r253, [%r103+1408];
	add.s32 	%r254, %r253, %r245;
	min.s32 	%r255, %r227, %r254;
	st.shared.u32 	[%r108+128], %r255;
	ld.shared.u32 	%r256, [%r103+1408];
	add.s32 	%r257, %r256, %r249;
	min.s32 	%r258, %r230, %r257;
	st.shared.u32 	[%r108+8320], %r258;
	ld.shared.u32 	%r259, [%r76+24];
	ld.shared.u32 	%r260, [%r83+1536];
	add.s32 	%r261, %r260, %r259;
	min.s32 	%r262, %r234, %r261;
	st.shared.u32 	[%r87], %r262;
	ld.shared.u32 	%r263, [%r76+8216];
	add.s32 	%r264, %r260, %r263;
	min.s32 	%r265, %r237, %r264;
	st.shared.u32 	[%r87+8192], %r265;
	ld.shared.u32 	%r266, [%r76+24];
	ld.shared.u32 	%r267, [%r83+1664];
	add.s32 	%r268, %r267, %r266;
	min.s32 	%r269, %r241, %r268;
	st.shared.u32 	[%r87+128], %r269;
	ld.shared.u32 	%r270, [%r76+8216];
	add.s32 	%r271, %r270, %r267;
	min.s32 	%r272, %r244, %r271;
	st.shared.u32 	[%r87+8320], %r272;
	ld.shared.u32 	%r273, [%r99+24];
	ld.shared.u32 	%r274, [%r103+1536];
	add.s32 	%r275, %r274, %r273;
	min.s32 	%r276, %r248, %r275;
	st.shared.u32 	[%r108], %r276;
	ld.shared.u32 	%r277, [%r99+8216];
	ld.shared.u32 	%r278, [%r103+1536];
	add.s32 	%r279, %r278, %r277;
	min.s32 	%r280, %r252, %r279;
	st.shared.u32 	[%r108+8192], %r280;
	ld.shared.u32 	%r281, [%r103+1664];
	add.s32 	%r282, %r281, %r273;
	min.s32 	%r283, %r255, %r282;
	st.shared.u32 	[%r108+128], %r283;
	ld.shared.u32 	%r284, [%r103+1664];
	add.s32 	%r285, %r284, %r277;
	min.s32 	%r286, %r258, %r285;
	st.shared.u32 	[%r108+8320], %r286;
	ld.shared.u32 	%r287, [%r76+28];
	ld.shared.u32 	%r288, [%r83+1792];
	add.s32 	%r289, %r288, %r287;
	min.s32 	%r290, %r262, %r289;
	st.shared.u32 	[%r87], %r290;
	ld.shared.u32 	%r291, [%r76+8220];
	add.s32 	%r292, %r288, %r291;
	min.s32 	%r293, %r265, %r292;
	st.shared.u32 	[%r87+8192], %r293;
	ld.shared.u32 	%r294, [%r76+28];
	ld.shared.u32 	%r295, [%r83+1920];
	add.s32 	%r296, %r295, %r294;
	min.s32 	%r297, %r269, %r296;
	st.shared.u32 	[%r87+128], %r297;
	ld.shared.u32 	%r298, [%r76+8220];
	add.s32 	%r299, %r298, %r295;
	min.s32 	%r300, %r272, %r299;
	st.shared.u32 	[%r87+8320], %r300;
	ld.shared.u32 	%r301, [%r99+28];
	ld.shared.u32 	%r302, [%r103+1792];
	add.s32 	%r303, %r302, %r301;
	min.s32 	%r304, %r276, %r303;
	st.shared.u32 	[%r108], %r304;
	ld.shared.u32 	%r305, [%r99+8220];
	ld.shared.u32 	%r306, [%r103+1792];
	add.s32 	%r307, %r306, %r305;
	min.s32 	%r308, %r280, %r307;
	st.shared.u32 	[%r108+8192], %r308;
	ld.shared.u32 	%r309, [%r103+1920];
	add.s32 	%r310, %r309, %r301;
	min.s32 	%r311, %r283, %r310;
	st.shared.u32 	[%r108+128], %r311;
	ld.shared.u32 	%r312, [%r103+1920];
	add.s32 	%r313, %r312, %r305;
	min.s32 	%r314, %r286, %r313;
	st.shared.u32 	[%r108+8320], %r314;
	ld.shared.u32 	%r315, [%r76+32];
	ld.shared.u32 	%r316, [%r83+2048];
	add.s32 	%r317, %r316, %r315;
	min.s32 	%r318, %r290, %r317;
	st.shared.u32 	[%r87], %r318;
	ld.shared.u32 	%r319, [%r76+8224];
	add.s32 	%r320, %r316, %r319;
	min.s32 	%r321, %r293, %r320;
	st.shared.u32 	[%r87+8192], %r321;
	ld.shared.u32 	%r322, [%r76+32];
	ld.shared.u32 	%r323, [%r83+2176];
	add.s32 	%r324, %r323, %r322;
	min.s32 	%r325, %r297, %r324;
	st.shared.u32 	[%r87+128], %r325;
	ld.shared.u32 	%r326, [%r76+8224];
	add.s32 	%r327, %r326, %r323;
	min.s32 	%r328, %r300, %r327;
	st.shared.u32 	[%r87+8320], %r328;
	ld.shared.u32 	%r329, [%r99+32];
	ld.shared.u32 	%r330, [%r103+2048];
	add.s32 	%r331, %r330, %r329;
	min.s32 	%r332, %r304, %r331;
	st.shared.u32 	[%r108], %r332;
	ld.shared.u32 	%r333, [%r99+8224];
	ld.shared.u32 	%r334, [%r103+2048];
	add.s32 	%r335, %r334, %r333;
	min.s32 	%r336, %r308, %r335;
	st.shared.u32 	[%r108+8192], %r336;
	ld.shared.u32 	%r337, [%r103+2176];
	add.s32 	%r338, %r337, %r329;
	min.s32 	%r339, %r311, %r338;
	st.shared.u32 	[%r108+128], %r339;
	ld.shared.u32 	%r340, [%r103+2176];
	add.s32 	%r341, %r340, %r333;
	min.s32 	%r342, %r314, %r341;
	st.shared.u32 	[%r108+8320], %r342;
	ld.shared.u32 	%r343, [%r76+36];
	ld.shared.u32 	%r344, [%r83+2304];
	add.s32 	%r345, %r344, %r343;
	min.s32 	%r346, %r318, %r345;
	st.shared.u32 	[%r87], %r346;
	ld.shared.u32 	%r347, [%r76+8228];
	add.s32 	%r348, %r344, %r347;
	min.s32 	%r349, %r321, %r348;
	st.shared.u32 	[%r87+8192], %r349;
	ld.shared.u32 	%r350, [%r76+36];
	ld.shared.u32 	%r351, [%r83+2432];
	add.s32 	%r352, %r351, %r350;
	min.s32 	%r353, %r325, %r352;
	st.shared.u32 	[%r87+128], %r353;
	ld.shared.u32 	%r354, [%r76+8228];
	add.s32 	%r355, %r354, %r351;
	min.s32 	%r356, %r328, %r355;
	st.shared.u32 	[%r87+8320], %r356;
	ld.shared.u32 	%r357, [%r99+36];
	ld.shared.u32 	%r358, [%r103+2304];
	add.s32 	%r359, %r358, %r357;
	min.s32 	%r360, %r332, %r359;
	st.shared.u32 	[%r108], %r360;
	ld.shared.u32 	%r361, [%r99+8228];
	ld.shared.u32 	%r362, [%r103+2304];
	add.s32 	%r363, %r362, %r361;
	min.s32 	%r364, %r336, %r363;
	st.shared.u32 	[%r108+8192], %r364;
	ld.shared.u32 	%r365, [%r103+2432];
	add.s32 	%r366, %r365, %r357;
	min.s32 	%r367, %r339, %r366;
	st.shared.u32 	[%r108+128], %r367;
	ld.shared.u32 	%r368, [%r103+2432];
	add.s32 	%r369, %r368, %r361;
	min.s32 	%r370, %r342, %r369;
	st.shared.u32 	[%r108+8320], %r370;
	ld.shared.u32 	%r371, [%r76+40];
	ld.shared.u32 	%r372, [%r83+2560];
	add.s32 	%r373, %r372, %r371;
	min.s32 	%r374, %r346, %r373;
	st.shared.u32 	[%r87], %r374;
	ld.shared.u32 	%r375, [%r76+8232];
	add.s32 	%r376, %r372, %r375;
	min.s32 	%r377, %r349, %r376;
	st.shared.u32 	[%r87+8192], %r377;
	ld.shared.u32 	%r378, [%r76+40];
	ld.shared.u32 	%r379, [%r83+2688];
	add.s32 	%r380, %r379, %r378;
	min.s32 	%r381, %r353, %r380;
	st.shared.u32 	[%r87+128], %r381;
	ld.shared.u32 	%r382, [%r76+8232];
	add.s32 	%r383, %r382, %r379;
	min.s32 	%r384, %r356, %r383;
	st.shared.u32 	[%r87+8320], %r384;
	ld.shared.u32 	%r385, [%r99+40];
	ld.shared.u32 	%r386, [%r103+2560];
	add.s32 	%r387, %r386, %r385;
	min.s32 	%r388, %r360, %r387;
	st.shared.u32 	[%r108], %r388;
	ld.shared.u32 	%r389, [%r99+8232];
	ld.shared.u32 	%r390, [%r103+2560];
	add.s32 	%r391, %r390, %r389;
	min.s32 	%r392, %r364, %r391;
	st.shared.u32 	[%r108+8192], %r392;
	ld.shared.u32 	%r393, [%r103+2688];
	add.s32 	%r394, %r393, %r385;
	min.s32 	%r395, %r367, %r394;
	st.shared.u32 	[%r108+128], %r395;
	ld.shared.u32 	%r396, [%r103+2688];
	add.s32 	%r397, %r396, %r389;
	min.s32 	%r398, %r370, %r397;
	st.shared.u32 	[%r108+8320], %r398;
	ld.shared.u32 	%r399, [%r76+44];
	ld.shared.u32 	%r400, [%r83+2816];
	add.s32 	%r401, %r400, %r399;
	min.s32 	%r402, %r374, %r401;
	st.shared.u32 	[%r87], %r402;
	ld.shared.u32 	%r403, [%r76+8236];
	add.s32 	%r404, %r400, %r403;
	min.s32 	%r405, %r377, %r404;
	st.shared.u32 	[%r87+8192], %r405;
	ld.shared.u32 	%r406, [%r76+44];
	ld.shared.u32 	%r407, [%r83+2944];
	add.s32 	%r408, %r407, %r406;
	min.s32 	%r409, %r381, %r408;
	st.shared.u32 	[%r87+128], %r409;
	ld.shared.u32 	%r410, [%r76+8236];
	add.s32 	%r411, %r410, %r407;
	min.s32 	%r412, %r384, %r411;
	st.shared.u32 	[%r87+8320], %r412;
	ld.shared.u32 	%r413, [%r99+44];
	ld.shared.u32 	%r414, [%r103+2816];
	add.s32 	%r415, %r414, %r413;
	min.s32 	%r416, %r388, %r415;
	st.shared.u32 	[%r108], %r416;
	ld.shared.u32 	%r417, [%r99+8236];
	ld.shared.u32 	%r418, [%r103+2816];
	add.s32 	%r419, %r418, %r417;
	min.s32 	%r420, %r392, %r419;
	st.shared.u32 	[%r108+8192], %r420;
	ld.shared.u32 	%r421, [%r103+2944];
	add.s32 	%r422, %r421, %r413;
	min.s32 	%r423, %r395, %r422;
	st.shared.u32 	[%r108+128], %r423;
	ld.shared.u32 	%r424, [%r103+2944];
	add.s32 	%r425, %r424, %r417;
	min.s32 	%r426, %r398, %r425;
	st.shared.u32 	[%r108+8320], %r426;
	ld.shared.u32 	%r427, [%r76+48];
	ld.shared.u32 	%r428, [%r83+3072];
	add.s32 	%r429, %r428, %r427;
	min.s32 	%r430, %r402, %r429;
	st.shared.u32 	[%r87], %r430;
	ld.shared.u32 	%r431, [%r76+8240];
	add.s32 	%r432, %r428, %r431;
	min.s32 	%r433, %r405, %r432;
	st.shared.u32 	[%r87+8192], %r433;
	ld.shared.u32 	%r434, [%r76+48];
	ld.shared.u32 	%r435, [%r83+3200];
	add.s32 	%r436, %r435, %r434;
	min.s32 	%r437, %r409, %r436;
	st.shared.u32 	[%r87+128], %r437;
	ld.shared.u32 	%r438, [%r76+8240];
	add.s32 	%r439, %r438, %r435;
	min.s32 	%r440, %r412, %r439;
	st.shared.u32 	[%r87+8320], %r440;
	ld.shared.u32 	%r441, [%r99+48];
	ld.shared.u32 	%r442, [%r103+3072];
	add.s32 	%r443, %r442, %r441;
	min.s32 	%r444, %r416, %r443;
	st.shared.u32 	[%r108], %r444;
	ld.shared.u32 	%r445, [%r99+8240];
	ld.shared.u32 	%r446, [%r103+3072];
	add.s32 	%r447, %r446, %r445;
	min.s32 	%r448, %r420, %r447;
	st.shared.u32 	[%r108+8192], %r448;
	ld.shared.u32 	%r449, [%r103+3200];
	add.s32 	%r450, %r449, %r441;
	min.s32 	%r451, %r423, %r450;
	st.shared.u32 	[%r108+128], %r451;
	ld.shared.u32 	%r452, [%r103+3200];
	add.s32 	%r453, %r452, %r445;
	min.s32 	%r454, %r426, %r453;
	st.shared.u32 	[%r108+8320], %r454;
	ld.shared.u32 	%r455, [%r76+52];
	ld.shared.u32 	%r456, [%r83+3328];
	add.s32 	%r457, %r456, %r455;
	min.s32 	%r458, %r430, %r457;
	st.shared.u32 	[%r87], %r458;
	ld.shared.u32 	%r459, [%r76+8244];
	add.s32 	%r460, %r456, %r459;
	min.s32 	%r461, %r433, %r460;
	st.shared.u32 	[%r87+8192], %r461;
	ld.shared.u32 	%r462, [%r76+52];
	ld.shared.u32 	%r463, [%r83+3456];
	add.s32 	%r464, %r463, %r462;
	min.s32 	%r465, %r437, %r464;
	st.shared.u32 	[%r87+128], %r465;
	ld.shared.u32 	%r466, [%r76+8244];
	add.s32 	%r467, %r466, %r463;
	min.s32 	%r468, %r440, %r467;
	st.shared.u32 	[%r87+8320], %r468;
	ld.shared.u32 	%r469, [%r99+52];
	ld.shared.u32 	%r470, [%r103+3328];
	add.s32 	%r471, %r470, %r469;
	min.s32 	%r472, %r444, %r471;
	st.shared.u32 	[%r108], %r472;
	ld.shared.u32 	%r473, [%r99+8244];
	ld.shared.u32 	%r474, [%r103+3328];
	add.s32 	%r475, %r474, %r473;
	min.s32 	%r476, %r448, %r475;
	st.shared.u32 	[%r108+8192], %r476;
	ld.shared.u32 	%r477, [%r103+3456];
	add.s32 	%r478, %r477, %r469;
	min.s32 	%r479, %r451, %r478;
	st.shared.u32 	[%r108+128], %r479;
	ld.shared.u32 	%r480, [%r103+3456];
	add.s32 	%r481, %r480, %r473;
	min.s32 	%r482, %r454, %r481;
	st.shared.u32 	[%r108+8320], %r482;
	ld.shared.u32 	%r483, [%r76+56];
	ld.shared.u32 	%r484, [%r83+3584];
	add.s32 	%r485, %r484, %r483;
	min.s32 	%r486, %r458, %r485;
	st.shared.u32 	[%r87], %r486;
	ld.shared.u32 	%r487, [%r76+8248];
	add.s32 	%r488, %r484, %r487;
	min.s32 	%r489, %r461, %r488;
	st.shared.u32 	[%r87+8192], %r489;
	ld.shared.u32 	%r490, [%r76+56];
	ld.shared.u32 	%r491, [%r83+3712];
	add.s32 	%r492, %r491, %r490;
	min.s32 	%r493, %r465, %r492;
	st.shared.u32 	[%r87+128], %r493;
	ld.shared.u32 	%r494, [%r76+8248];
	add.s32 	%r495, %r494, %r491;
	min.s32 	%r496, %r468, %r495;
	st.shared.u32 	[%r87+8320], %r496;
	ld.shared.u32 	%r497, [%r99+56];
	ld.shared.u32 	%r498, [%r103+3584];
	add.s32 	%r499, %r498, %r497;
	min.s32 	%r500, %r472, %r499;
	st.shared.u32 	[%r108], %r500;
	ld.shared.u32 	%r501, [%r99+8248];
	ld.shared.u32 	%r502, [%r103+3584];
	add.s32 	%r503, %r502, %r501;
	min.s32 	%r504, %r476, %r503;
	st.shared.u32 	[%r108+8192], %r504;
	ld.shared.u32 	%r505, [%r103+3712];
	add.s32 	%r506, %r505, %r497;
	min.s32 	%r507, %r479, %r506;
	st.shared.u32 	[%r108+128], %r507;
	ld.shared.u32 	%r508, [%r103+3712];
	add.s32 	%r509, %r508, %r501;
	min.s32 	%r510, %r482, %r509;
	st.shared.u32 	[%r108+8320], %r510;
	ld.shared.u32 	%r511, [%r76+60];
	ld.shared.u32 	%r512, [%r83+3840];
	add.s32 	%r513, %r512, %r511;
	min.s32 	%r514, %r486, %r513;
	st.shared.u32 	[%r87], %r514;
	ld.shared.u32 	%r515, [%r76+8252];
	add.s32 	%r516, %r512, %r515;
	min.s32 	%r517, %r489, %r516;
	st.shared.u32 	[%r87+8192], %r517;
	ld.shared.u32 	%r518, [%r76+60];
	ld.shared.u32 	%r519, [%r83+3968];
	add.s32 	%r520, %r519, %r518;
	min.s32 	%r521, %r493, %r520;
	st.shared.u32 	[%r87+128], %r521;
	ld.shared.u32 	%r522, [%r76+8252];
	add.s32 	%r523, %r522, %r519;
	min.s32 	%r524, %r496, %r523;
	st.shared.u32 	[%r87+8320], %r524;
	ld.shared.u32 	%r525, [%r99+60];
	ld.shared.u32 	%r526, [%r103+3840];
	add.s32 	%r527, %r526, %r525;
	min.s32 	%r528, %r500, %r527;
	st.shared.u32 	[%r108], %r528;
	ld.shared.u32 	%r529, [%r99+8252];
	ld.shared.u32 	%r530, [%r103+3840];
	add.s32 	%r531, %r530, %r529;
	min.s32 	%r532, %r504, %r531;
	st.shared.u32 	[%r108+8192], %r532;
	ld.shared.u32 	%r533, [%r103+3968];
	add.s32 	%r534, %r533, %r525;
	min.s32 	%r535, %r507, %r534;
	st.shared.u32 	[%r108+128], %r535;
	ld.shared.u32 	%r536, [%r103+3968];
	add.s32 	%r537, %r536, %r529;
	min.s32 	%r538, %r510, %r537;
	st.shared.u32 	[%r108+8320], %r538;
	ld.shared.u32 	%r539, [%r76+64];
	ld.shared.u32 	%r540, [%r83+4096];
	add.s32 	%r541, %r540, %r539;
	min.s32 	%r542, %r514, %r541;
	st.shared.u32 	[%r87], %r542;
	ld.shared.u32 	%r543, [%r76+8256];
	add.s32 	%r544, %r540, %r543;
	min.s32 	%r545, %r517, %r544;
	st.shared.u32 	[%r87+8192], %r545;
	ld.shared.u32 	%r546, [%r76+64];
	ld.shared.u32 	%r547, [%r83+4224];
	add.s32 	%r548, %r547, %r546;
	min.s32 	%r549, %r521, %r548;
	st.shared.u32 	[%r87+128], %r549;
	ld.shared.u32 	%r550, [%r76+8256];
	add.s32 	%r551, %r550, %r547;
	min.s32 	%r552, %r524, %r551;
	st.shared.u32 	[%r87+8320], %r552;
	ld.shared.u32 	%r553, [%r99+64];
	ld.shared.u32 	%r554, [%r103+4096];
	add.s32 	%r555, %r554, %r553;
	min.s32 	%r556, %r528, %r555;
	st.shared.u32 	[%r108], %r556;
	ld.shared.u32 	%r557, [%r99+8256];
	ld.shared.u32 	%r558, [%r103+4096];
	add.s32 	%r559, %r558, %r557;
	min.s32 	%r560, %r532, %r559;
	st.shared.u32 	[%r108+8192], %r560;
	ld.shared.u32 	%r561, [%r103+4224];
	add.s32 	%r562, %r561, %r553;
	min.s32 	%r563, %r535, %r562;
	st.shared.u32 	[%r108+128], %r563;
	ld.shared.u32 	%r564, [%r103+4224];
	add.s32 	%r565, %r564, %r557;
	min.s32 	%r566, %r538, %r565;
	st.shared.u32 	[%r108+8320], %r566;
	ld.shared.u32 	%r567, [%r76+68];
	ld.shared.u32 	%r568, [%r83+4352];
	add.s32 	%r569, %r568, %r567;
	min.s32 	%r570, %r542, %r569;
	st.shared.u32 	[%r87], %r570;
	ld.shared.u32 	%r571, [%r76+8260];
	add.s32 	%r572, %r568, %r571;
	min.s32 	%r573, %r545, %r572;
	st.shared.u32 	[%r87+8192], %r573;
	ld.shared.u32 	%r574, [%r76+68];
	ld.shared.u32 	%r575, [%r83+4480];
	add.s32 	%r576, %r575, %r574;
	min.s32 	%r577, %r549, %r576;
	st.shared.u32 	[%r87+128], %r577;
	ld.shared.u32 	%r578, [%r76+8260];
	add.s32 	%r579, %r578, %r575;
	min.s32 	%r580, %r552, %r579;
	st.shared.u32 	[%r87+8320], %r580;
	ld.shared.u32 	%r581, [%r99+68];
	ld.shared.u32 	%r582, [%r103+4352];
	add.s32 	%r583, %r582, %r581;
	min.s32 	%r584, %r556, %r583;
	st.shared.u32 	[%r108], %r584;
	ld.shared.u32 	%r585, [%r99+8260];
	ld.shared.u32 	%r586, [%r103+4352];
	add.s32 	%r587, %r586, %r585;
	min.s32 	%r588, %r560, %r587;
	st.shared.u32 	[%r108+8192], %r588;
	ld.shared.u32 	%r589, [%r103+4480];
	add.s32 	%r590, %r589, %r581;
	min.s32 	%r591, %r563, %r590;
	st.shared.u32 	[%r108+128], %r591;
	ld.shared.u32 	%r592, [%r103+4480];
	add.s32 	%r593, %r592, %r585;
	min.s32 	%r594, %r566, %r593;
	st.shared.u32 	[%r108+8320], %r594;
	ld.shared.u32 	%r595, [%r76+72];
	ld.shared.u32 	%r596, [%r83+4608];
	add.s32 	%r597, %r596, %r595;
	min.s32 	%r598, %r570, %r597;
	st.shared.u32 	[%r87], %r598;
	ld.shared.u32 	%r599, [%r76+8264];
	add.s32 	%r600, %r596, %r599;
	min.s32 	%r601, %r573, %r600;
	st.shared.u32 	[%r87+8192], %r601;
	ld.shared.u32 	%r602, [%r76+72];
	ld.shared.u32 	%r603, [%r83+4736];
	add.s32 	%r604, %r603, %r602;
	min.s32 	%r605, %r577, %r604;
	st.shared.u32 	[%r87+128], %r605;
	ld.shared.u32 	%r606, [%r76+8264];
	add.s32 	%r607, %r606, %r603;
	min.s32 	%r608, %r580, %r607;
	st.shared.u32 	[%r87+8320], %r608;
	ld.shared.u32 	%r609, [%r99+72];
	ld.shared.u32 	%r610, [%r103+4608];
	add.s32 	%r611, %r610, %r609;
	min.s32 	%r612, %r584, %r611;
	st.shared.u32 	[%r108], %r612;
	ld.shared.u32 	%r613, [%r99+8264];
	ld.shared.u32 	%r614, [%r103+4608];
	add.s32 	%r615, %r614, %r613;
	min.s32 	%r616, %r588, %r615;
	st.shared.u32 	[%r108+8192], %r616;
	ld.shared.u32 	%r617, [%r103+4736];
	add.s32 	%r618, %r617, %r609;
	min.s32 	%r619, %r591, %r618;
	st.shared.u32 	[%r108+128], %r619;
	ld.shared.u32 	%r620, [%r103+4736];
	add.s32 	%r621, %r620, %r613;
	min.s32 	%r622, %r594, %r621;
	st.shared.u32 	[%r108+8320], %r622;
	ld.shared.u32 	%r623, [%r76+76];
	ld.shared.u32 	%r624, [%r83+4864];
	add.s32 	%r625, %r624, %r623;
	min.s32 	%r626, %r598, %r625;
	st.shared.u32 	[%r87], %r626;
	ld.shared.u32 	%r627, [%r76+8268];
	add.s32 	%r628, %r624, %r627;
	min.s32 	%r629, %r601, %r628;
	st.shared.u32 	[%r87+8192], %r629;
	ld.shared.u32 	%r630, [%r76+76];
	ld.shared.u32 	%r631, [%r83+4992];
	add.s32 	%r632, %r631, %r630;
	min.s32 	%r633, %r605, %r632;
	st.shared.u32 	[%r87+128], %r633;
	ld.shared.u32 	%r634, [%r76+8268];
	add.s32 	%r635, %r634, %r631;
	min.s32 	%r636, %r608, %r635;
	st.shared.u32 	[%r87+8320], %r636;
	ld.shared.u32 	%r637, [%r99+76];
	ld.shared.u32 	%r638, [%r103+4864];
	add.s32 	%r639, %r638, %r637;
	min.s32 	%r640, %r612, %r639;
	st.shared.u32 	[%r108], %r640;
	ld.shared.u32 	%r641, [%r99+8268];
	ld.shared.u32 	%r642, [%r103+4864];
	add.s32 	%r643, %r642, %r641;
	min.s32 	%r644, %r616, %r643;
	st.shared.u32 	[%r108+8192], %r644;
	ld.shared.u32 	%r645, [%r103+4992];
	add.s32 	%r646, %r645, %r637;
	min.s32 	%r647, %r619, %r646;
	st.shared.u32 	[%r108+128], %r647;
	ld.shared.u32 	%r648, [%r103+4992];
	add.s32 	%r649, %r648, %r641;
	min.s32 	%r650, %r622, %r649;
	st.shared.u32 	[%r108+8320], %r650;
	ld.shared.u32 	%r651, [%r76+80];
	ld.shared.u32 	%r652, [%r83+5120];
	add.s32 	%r653, %r652, %r651;
	min.s32 	%r654, %r626, %r653;
	st.shared.u32 	[%r87], %r654;
	ld.shared.u32 	%r655, [%r76+8272];
	add.s32 	%r656, %r652, %r655;
	min.s32 	%r657, %r629, %r656;
	st.shared.u32 	[%r87+8192], %r657;
	ld.shared.u32 	%r658, [%r76+80];
	ld.shared.u32 	%r659, [%r83+5248];
	add.s32 	%r660, %r659, %r658;
	min.s32 	%r661, %r633, %r660;
	st.shared.u32 	[%r87+128], %r661;
	ld.shared.u32 	%r662, [%r76+8272];
	add.s32 	%r663, %r662, %r659;
	min.s32 	%r664, %r636, %r663;
	st.shared.u32 	[%r87+8320], %r664;
	ld.shared.u32 	%r665, [%r99+80];
	ld.shared.u32 	%r666, [%r103+5120];
	add.s32 	%r667, %r666, %r665;
	min.s32 	%r668, %r640, %r667;
	st.shared.u32 	[%r108], %r668;
	ld.shared.u32 	%r669, [%r99+8272];
	ld.shared.u32 	%r670, [%r103+5120];
	add.s32 	%r671, %r670, %r669;
	min.s32 	%r672, %r644, %r671;
	st.shared.u32 	[%r108+8192], %r672;
	ld.shared.u32 	%r673, [%r103+5248];
	add.s32 	%r674, %r673, %r665;
	min.s32 	%r675, %r647, %r674;
	st.shared.u32 	[%r108+128], %r675;
	ld.shared.u32 	%r676, [%r103+5248];
	add.s32 	%r677, %r676, %r669;
	min.s32 	%r678, %r650, %r677;
	st.shared.u32 	[%r108+8320], %r678;
	ld.shared.u32 	%r679, [%r76+84];
	ld.shared.u32 	%r680, [%r83+5376];
	add.s32 	%r681, %r680, %r679;
	min.s32 	%r682, %r654, %r681;
	st.shared.u32 	[%r87], %r682;
	ld.shared.u32 	%r683, [%r76+8276];
	add.s32 	%r684, %r680, %r683;
	min.s32 	%r685, %r657, %r684;
	st.shared.u32 	[%r87+8192], %r685;
	ld.shared.u32 	%r686, [%r76+84];
	ld.shared.u32 	%r687, [%r83+5504];
	add.s32 	%r688, %r687, %r686;
	min.s32 	%r689, %r661, %r688;
	st.shared.u32 	[%r87+128], %r689;
	ld.shared.u32 	%r690, [%r76+8276];
	add.s32 	%r691, %r690, %r687;
	min.s32 	%r692, %r664, %r691;
	st.shared.u32 	[%r87+8320], %r692;
	ld.shared.u32 	%r693, [%r99+84];
	ld.shared.u32 	%r694, [%r103+5376];
	add.s32 	%r695, %r694, %r693;
	min.s32 	%r696, %r668, %r695;
	st.shared.u32 	[%r108], %r696;
	ld.shared.u32 	%r697, [%r99+8276];
	ld.shared.u32 	%r698, [%r103+5376];
	add.s32 	%r699, %r698, %r697;
	min.s32 	%r700, %r672, %r699;
	st.shared.u32 	[%r108+8192], %r700;
	ld.shared.u32 	%r701, [%r103+5504];
	add.s32 	%r702, %r701, %r693;
	min.s32 	%r703, %r675, %r702;
	st.shared.u32 	[%r108+128], %r703;
	ld.shared.u32 	%r704, [%r103+5504];
	add.s32 	%r705, %r704, %r697;
	min.s32 	%r706, %r678, %r705;
	st.shared.u32 	[%r108+8320], %r706;
	ld.shared.u32 	%r707, [%r76+88];
	ld.shared.u32 	%r708, [%r83+5632];
	add.s32 	%r709, %r708, %r707;
	min.s32 	%r710, %r682, %r709;
	st.shared.u32 	[%r87], %r710;
	ld.shared.u32 	%r711, [%r76+8280];
	add.s32 	%r712, %r708, %r711;
	min.s32 	%r713, %r685, %r712;
	st.shared.u32 	[%r87+8192], %r713;
	ld.shared.u32 	%r714, [%r76+88];
	ld.shared.u32 	%r715, [%r83+5760];
	add.s32 	%r716, %r715, %r714;
	min.s32 	%r717, %r689, %r716;
	st.shared.u32 	[%r87+128], %r717;
	ld.shared.u32 	%r718, [%r76+8280];
	add.s32 	%r719, %r718, %r715;
	min.s32 	%r720, %r692, %r719;
	st.shared.u32 	[%r87+8320], %r720;
	ld.shared.u32 	%r721, [%r99+88];
	ld.shared.u32 	%r722, [%r103+5632];
	add.s32 	%r723, %r722, %r721;
	min.s32 	%r724, %r696, %r723;
	st.shared.u32 	[%r108], %r724;
	ld.shared.u32 	%r725, [%r99+8280];
	ld.shared.u32 	%r726, [%r103+5632];
	add.s32 	%r727, %r726, %r725;
	min.s32 	%r728, %r700, %r727;
	st.shared.u32 	[%r108+8192], %r728;
	ld.shared.u32 	%r729, [%r103+5760];
	add.s32 	%r730, %r729, %r721;
	min.s32 	%r731, %r703, %r730;
	st.shared.u32 	[%r108+128], %r731;
	ld.shared.u32 	%r732, [%r103+5760];
	add.s32 	%r733, %r732, %r725;
	min.s32 	%r734, %r706, %r733;
	st.shared.u32 	[%r108+8320], %r734;
	ld.shared.u32 	%r735, [%r76+92];
	ld.shared.u32 	%r736, [%r83+5888];
	add.s32 	%r737, %r736, %r735;
	min.s32 	%r738, %r710, %r737;
	st.shared.u32 	[%r87], %r738;
	ld.shared.u32 	%r739, [%r76+8284];
	add.s32 	%r740, %r736, %r739;
	min.s32 	%r741, %r713, %r740;
	st.shared.u32 	[%r87+8192], %r741;
	ld.shared.u32 	%r742, [%r76+92];
	ld.shared.u32 	%r743, [%r83+6016];
	add.s32 	%r744, %r743, %r742;
	min.s32 	%r745, %r717, %r744;
	st.shared.u32 	[%r87+128], %r745;
	ld.shared.u32 	%r746, [%r76+8284];
	add.s32 	%r747, %r746, %r743;
	min.s32 	%r748, %r720, %r747;
	st.shared.u32 	[%r87+8320], %r748;
	ld.shared.u32 	%r749, [%r99+92];
	ld.shared.u32 	%r750, [%r103+5888];
	add.s32 	%r751, %r750, %r749;
	min.s32 	%r752, %r724, %r751;
	st.shared.u32 	[%r108], %r752;
	ld.shared.u32 	%r753, [%r99+8284];
	ld.shared.u32 	%r754, [%r103+5888];
	add.s32 	%r755, %r754, %r753;
	min.s32 	%r756, %r728, %r755;
	st.shared.u32 	[%r108+8192], %r756;
	ld.shared.u32 	%r757, [%r103+6016];
	add.s32 	%r758, %r757, %r749;
	min.s32 	%r759, %r731, %r758;
	st.shared.u32 	[%r108+128], %r759;
	ld.shared.u32 	%r760, [%r103+6016];
	add.s32 	%r761, %r760, %r753;
	min.s32 	%r762, %r734, %r761;
	st.shared.u32 	[%r108+8320], %r762;
	ld.shared.u32 	%r763, [%r76+96];
	ld.shared.u32 	%r764, [%r83+6144];
	add.s32 	%r765, %r764, %r763;
	min.s32 	%r766, %r738, %r765;
	st.shared.u32 	[%r87], %r766;
	ld.shared.u32 	%r767, [%r76+8288];
	add.s32 	%r768, %r764, %r767;
	min.s32 	%r769, %r741, %r768;
	st.shared.u32 	[%r87+8192], %r769;
	ld.shared.u32 	%r770, [%r76+96];
	ld.shared.u32 	%r771, [%r83+6272];
	add.s32 	%r772, %r771, %r770;
	min.s32 	%r773, %r745, %r772;
	st.shared.u32 	[%r87+128], %r773;
	ld.shared.u32 	%r774, [%r76+8288];
	add.s32 	%r775, %r774, %r771;
	min.s32 	%r776, %r748, %r775;
	st.shared.u32 	[%r87+8320], %r776;
	ld.shared.u32 	%r777, [%r99+96];
	ld.shared.u32 	%r778, [%r103+6144];
	add.s32 	%r779, %r778, %r777;
	min.s32 	%r780, %r752, %r779;
	st.shared.u32 	[%r108], %r780;
	ld.shared.u32 	%r781, [%r99+8288];
	ld.shared.u32 	%r782, [%r103+6144];
	add.s32 	%r783, %r782, %r781;
	min.s32 	%r784, %r756, %r783;
	st.shared.u32 	[%r108+8192], %r784;
	ld.shared.u32 	%r785, [%r103+6272];
	add.s32 	%r786, %r785, %r777;
	min.s32 	%r787, %r759, %r786;
	st.shared.u32 	[%r108+128], %r787;
	ld.shared.u32 	%r788, [%r103+6272];
	add.s32 	%r789, %r788, %r781;
	min.s32 	%r790, %r762, %r789;
	st.shared.u32 	[%r108+8320], %r790;
	ld.shared.u32 	%r791, [%r76+100];
	ld.shared.u32 	%r792, [%r83+6400];
	add.s32 	%r793, %r792, %r791;
	min.s32 	%r794, %r766, %r793;
	st.shared.u32 	[%r87], %r794;
	ld.shared.u32 	%r795, [%r76+8292];
	add.s32 	%r796, %r792, %r795;
	min.s32 	%r797, %r769, %r796;
	st.shared.u32 	[%r87+8192], %r797;
	ld.shared.u32 	%r798, [%r76+100];
	ld.shared.u32 	%r799, [%r83+6528];
	add.s32 	%r800, %r799, %r798;
	min.s32 	%r801, %r773, %r800;
	st.shared.u32 	[%r87+128], %r801;
	ld.shared.u32 	%r802, [%r76+8292];
	add.s32 	%r803, %r802, %r799;
	min.s32 	%r804, %r776, %r803;
	st.shared.u32 	[%r87+8320], %r804;
	ld.shared.u32 	%r805, [%r99+100];
	ld.shared.u32 	%r806, [%r103+6400];
	add.s32 	%r807, %r806, %r805;
	min.s32 	%r808, %r780, %r807;
	st.shared.u32 	[%r108], %r808;
	ld.shared.u32 	%r809, [%r99+8292];
	ld.shared.u32 	%r810, [%r103+6400];
	add.s32 	%r811, %r810, %r809;
	min.s32 	%r812, %r784, %r811;
	st.shared.u32 	[%r108+8192], %r812;
	ld.shared.u32 	%r813, [%r103+6528];
	add.s32 	%r814, %r813, %r805;
	min.s32 	%r815, %r787, %r814;
	st.shared.u32 	[%r108+128], %r815;
	ld.shared.u32 	%r816, [%r103+6528];
	add.s32 	%r817, %r816, %r809;
	min.s32 	%r818, %r790, %r817;
	st.shared.u32 	[%r108+8320], %r818;
	ld.shared.u32 	%r819, [%r76+104];
	ld.shared.u32 	%r820, [%r83+6656];
	add.s32 	%r821, %r820, %r819;
	min.s32 	%r822, %r794, %r821;
	st.shared.u32 	[%r87], %r822;
	ld.shared.u32 	%r823, [%r76+8296];
	add.s32 	%r824, %r820, %r823;
	min.s32 	%r825, %r797, %r824;
	st.shared.u32 	[%r87+8192], %r825;
	ld.shared.u32 	%r826, [%r76+104];
	ld.shared.u32 	%r827, [%r83+6784];
	add.s32 	%r828, %r827, %r826;
	min.s32 	%r829, %r801, %r828;
	st.shared.u32 	[%r87+128], %r829;
	ld.shared.u32 	%r830, [%r76+8296];
	add.s32 	%r831, %r830, %r827;
	min.s32 	%r832, %r804, %r831;
	st.shared.u32 	[%r87+8320], %r832;
	ld.shared.u32 	%r833, [%r99+104];
	ld.shared.u32 	%r834, [%r103+6656];
	add.s32 	%r835, %r834, %r833;
	min.s32 	%r836, %r808, %r835;
	st.shared.u32 	[%r108], %r836;
	ld.shared.u32 	%r837, [%r99+8296];
	ld.shared.u32 	%r838, [%r103+6656];
	add.s32 	%r839, %r838, %r837;
	min.s32 	%r840, %r812, %r839;
	st.shared.u32 	[%r108+8192], %r840;
	ld.shared.u32 	%r841, [%r103+6784];
	add.s32 	%r842, %r841, %r833;
	min.s32 	%r843, %r815, %r842;
	st.shared.u32 	[%r108+128], %r843;
	ld.shared.u32 	%r844, [%r103+6784];
	add.s32 	%r845, %r844, %r837;
	min.s32 	%r846, %r818, %r845;
	st.shared.u32 	[%r108+8320], %r846;
	ld.shared.u32 	%r847, [%r76+108];
	ld.shared.u32 	%r848, [%r83+6912];
	add.s32 	%r849, %r848, %r847;
	min.s32 	%r850, %r822, %r849;
	st.shared.u32 	[%r87], %r850;
	ld.shared.u32 	%r851, [%r76+8300];
	add.s32 	%r852, %r848, %r851;
	min.s32 	%r853, %r825, %r852;
	st.shared.u32 	[%r87+8192], %r853;
	ld.shared.u32 	%r854, [%r76+108];
	ld.shared.u32 	%r855, [%r83+7040];
	add.s32 	%r856, %r855, %r854;
	min.s32 	%r857, %r829, %r856;
	st.shared.u32 	[%r87+128], %r857;
	ld.shared.u32 	%r858, [%r76+8300];
	add.s32 	%r859, %r858, %r855;
	min.s32 	%r860, %r832, %r859;
	st.shared.u32 	[%r87+8320], %r860;
	ld.shared.u32 	%r861, [%r99+108];
	ld.shared.u32 	%r862, [%r103+6912];
	add.s32 	%r863, %r862, %r861;
	min.s32 	%r864, %r836, %r863;
	st.shared.u32 	[%r108], %r864;
	ld.shared.u32 	%r865, [%r99+8300];
	ld.shared.u32 	%r866, [%r103+6912];
	add.s32 	%r867, %r866, %r865;
	min.s32 	%r868, %r840, %r867;
	st.shared.u32 	[%r108+8192], %r868;
	ld.shared.u32 	%r869, [%r103+7040];
	add.s32 	%r870, %r869, %r861;
	min.s32 	%r871, %r843, %r870;
	st.shared.u32 	[%r108+128], %r871;
	ld.shared.u32 	%r872, [%r103+7040];
	add.s32 	%r873, %r872, %r865;
	min.s32 	%r874, %r846, %r873;
	st.shared.u32 	[%r108+8320], %r874;
	ld.shared.u32 	%r875, [%r76+112];
	ld.shared.u32 	%r876, [%r83+7168];
	add.s32 	%r877, %r876, %r875;
	min.s32 	%r878, %r850, %r877;
	st.shared.u32 	[%r87], %r878;
	ld.shared.u32 	%r879, [%r76+8304];
	add.s32 	%r880, %r876, %r879;
	min.s32 	%r881, %r853, %r880;
	st.shared.u32 	[%r87+8192], %r881;
	ld.shared.u32 	%r882, [%r76+112];
	ld.shared.u32 	%r883, [%r83+7296];
	add.s32 	%r884, %r883, %r882;
	min.s32 	%r885, %r857, %r884;
	st.shared.u32 	[%r87+128], %r885;
	ld.shared.u32 	%r886, [%r76+8304];
	add.s32 	%r887, %r886, %r883;
	min.s32 	%r888, %r860, %r887;
	st.shared.u32 	[%r87+8320], %r888;
	ld.shared.u32 	%r889, [%r99+112];
	ld.shared.u32 	%r890, [%r103+7168];
	add.s32 	%r891, %r890, %r889;
	min.s32 	%r892, %r864, %r891;
	st.shared.u32 	[%r108], %r892;
	ld.shared.u32 	%r893, [%r99+8304];
	ld.shared.u32 	%r894, [%r103+7168];
	add.s32 	%r895, %r894, %r893;
	min.s32 	%r896, %r868, %r895;
	st.shared.u32 	[%r108+8192], %r896;
	ld.shared.u32 	%r897, [%r103+7296];
	add.s32 	%r898, %r897, %r889;
	min.s32 	%r899, %r871, %r898;
	st.shared.u32 	[%r108+128], %r899;
	ld.shared.u32 	%r900, [%r103+7296];
	add.s32 	%r901, %r900, %r893;
	min.s32 	%r902, %r874, %r901;
	st.shared.u32 	[%r108+8320], %r902;
	ld.shared.u32 	%r903, [%r76+116];
	ld.shared.u32 	%r904, [%r83+7424];
	add.s32 	%r905, %r904, %r903;
	min.s32 	%r906, %r878, %r905;
	st.shared.u32 	[%r87], %r906;
	ld.shared.u32 	%r907, [%r76+8308];
	add.s32 	%r908, %r904, %r907;
	min.s32 	%r909, %r881, %r908;
	st.shared.u32 	[%r87+8192], %r909;
	ld.shared.u32 	%r910, [%r76+116];
	ld.shared.u32 	%r911, [%r83+7552];
	add.s32 	%r912, %r911, %r910;
	min.s32 	%r913, %r885, %r912;
	st.shared.u32 	[%r87+128], %r913;
	ld.shared.u32 	%r914, [%r76+8308];
	add.s32 	%r915, %r914, %r911;
	min.s32 	%r916, %r888, %r915;
	st.shared.u32 	[%r87+8320], %r916;
	ld.shared.u32 	%r917, [%r99+116];
	ld.shared.u32 	%r918, [%r103+7424];
	add.s32 	%r919, %r918, %r917;
	min.s32 	%r920, %r892, %r919;
	st.shared.u32 	[%r108], %r920;
	ld.shared.u32 	%r921, [%r99+8308];
	ld.shared.u32 	%r922, [%r103+7424];
	add.s32 	%r923, %r922, %r921;
	min.s32 	%r924, %r896, %r923;
	st.shared.u32 	[%r108+8192], %r924;
	ld.shared.u32 	%r925, [%r103+7552];
	add.s32 	%r926, %r925, %r917;
	min.s32 	%r927, %r899, %r926;
	st.shared.u32 	[%r108+128], %r927;
	ld.shared.u32 	%r928, [%r103+7552];
	add.s32 	%r929, %r928, %r921;
	min.s32 	%r930, %r902, %r929;
	st.shared.u32 	[%r108+8320], %r930;
	ld.shared.u32 	%r931, [%r76+120];
	ld.shared.u32 	%r932, [%r83+7680];
	add.s32 	%r933, %r932, %r931;
	min.s32 	%r934, %r906, %r933;
	st.shared.u32 	[%r87], %r934;
	ld.shared.u32 	%r935, [%r76+8312];
	add.s32 	%r936, %r932, %r935;
	min.s32 	%r937, %r909, %r936;
	st.shared.u32 	[%r87+8192], %r937;
	ld.shared.u32 	%r938, [%r76+120];
	ld.shared.u32 	%r939, [%r83+7808];
	add.s32 	%r940, %r939, %r938;
	min.s32 	%r941, %r913, %r940;
	st.shared.u32 	[%r87+128], %r941;
	ld.shared.u32 	%r942, [%r76+8312];
	add.s32 	%r943, %r942, %r939;
	min.s32 	%r944, %r916, %r943;
	st.shared.u32 	[%r87+8320], %r944;
	ld.shared.u32 	%r945, [%r99+120];
	ld.shared.u32 	%r946, [%r103+7680];
	add.s32 	%r947, %r946, %r945;
	min.s32 	%r948, %r920, %r947;
	st.shared.u32 	[%r108], %r948;
	ld.shared.u32 	%r949, [%r99+8312];
	ld.shared.u32 	%r950, [%r103+7680];
	add.s32 	%r951, %r950, %r949;
	min.s32 	%r952, %r924, %r951;
	st.shared.u32 	[%r108+8192], %r952;
	ld.shared.u32 	%r953, [%r103+7808];
	add.s32 	%r954, %r953, %r945;
	min.s32 	%r955, %r927, %r954;
	st.shared.u32 	[%r108+128], %r955;
	ld.shared.u32 	%r956, [%r103+7808];
	add.s32 	%r957, %r956, %r949;
	min.s32 	%r958, %r930, %r957;
	st.shared.u32 	[%r108+8320], %r958;
	ld.shared.u32 	%r959, [%r76+124];
	ld.shared.u32 	%r960, [%r83+7936];
	add.s32 	%r961, %r960, %r959;
	min.s32 	%r986, %r934, %r961;
	st.shared.u32 	[%r87], %r986;
	ld.shared.u32 	%r962, [%r76+8316];
	add.s32 	%r963, %r960, %r962;
	min.s32 	%r985, %r937, %r963;
	st.shared.u32 	[%r87+8192], %r985;
	ld.shared.u32 	%r964, [%r76+124];
	ld.shared.u32 	%r965, [%r83+8064];
	add.s32 	%r966, %r965, %r964;
	min.s32 	%r984, %r941, %r966;
	st.shared.u32 	[%r87+128], %r984;
	ld.shared.u32 	%r967, [%r76+8316];
	add.s32 	%r968, %r967, %r965;
	min.s32 	%r983, %r944, %r968;
	st.shared.u32 	[%r87+8320], %r983;
	ld.shared.u32 	%r969, [%r99+124];
	ld.shared.u32 	%r970, [%r103+7936];
	add.s32 	%r971, %r970, %r969;
	min.s32 	%r982, %r948, %r971;
	st.shared.u32 	[%r108], %r982;
	ld.shared.u32 	%r972, [%r99+8316];
	ld.shared.u32 	%r973, [%r103+7936];
	add.s32 	%r974, %r973, %r972;
	min.s32 	%r981, %r952, %r974;
	st.shared.u32 	[%r108+8192], %r981;
	ld.shared.u32 	%r975, [%r103+8064];
	add.s32 	%r976, %r975, %r969;
	min.s32 	%r980, %r955, %r976;
	st.shared.u32 	[%r108+128], %r980;
	ld.shared.u32 	%r977, [%r103+8064];
	add.s32 	%r978, %r977, %r972;
	min.s32 	%r979, %r958, %r978;
	st.shared.u32 	[%r108+8320], %r979;
	add.s32 	%r987, %r987, 32;
	setp.ne.s32 	%p2, %r987, 64;
	@%p2 bra 	$L__BB1_2;
	st.global.u32 	[%rd1], %r986;
	st.global.u32 	[%rd2], %r985;
	st.global.u32 	[%rd1+128], %r984;
	st.global.u32 	[%rd2+128], %r983;
	st.global.u32 	[%rd3], %r982;
	st.global.u32 	[%rd4], %r981;
	st.global.u32 	[%rd3+128], %r980;
	st.global.u32 	[%rd4+128], %r979;
$L__BB1_4:
	ret;

}
	// .globl	_Z6Phase3Piiii
.visible .entry _Z6Phase3Piiii(
	.param .u64 .ptr .align 1 _Z6Phase3Piiii_param_0,
	.param .u32 _Z6Phase3Piiii_param_1,
	.param .u32 _Z6Phase3Piiii_param_2,
	.param .u32 _Z6Phase3Piiii_param_3
)
{
	.reg .pred 	%p<5>;
	.reg .b32 	%r<457>;
	.reg .b64 	%rd<15>;
	// demoted variable
	.shared .align 4 .b8 _ZZ6Phase3PiiiiE10row_blocks[16384];
	// demoted variable
	.shared .align 4 .b8 _ZZ6Phase3PiiiiE10col_blocks[16384];
	// demoted variable
	.shared .align 4 .b8 _ZZ6Phase3PiiiiE13shared_memory[16384];
	ld.param.u64 	%rd3, [_Z6Phase3Piiii_param_0];
	ld.param.u32 	%r24, [_Z6Phase3Piiii_param_1];
	ld.param.u32 	%r25, [_Z6Phase3Piiii_param_2];
	ld.param.u32 	%r26, [_Z6Phase3Piiii_param_3];
	mov.u32 	%r27, %ctaid.y;
	add.s32 	%r1, %r26, %r27;
	mov.u32 	%r2, %ctaid.x;
	setp.eq.s32 	%p1, %r1, %r24;
	setp.eq.s32 	%p2, %r2, %r24;
	and.pred  	%p3, %p2, %p1;
	@%p3 bra 	$L__BB2_4;
	mov.u32 	%r29, %tid.x;
	mov.u32 	%r30, %tid.y;
	cvta.to.global.u64 	%rd4, %rd3;
	shl.b32 	%r31, %r24, 6;
	mul.lo.s32 	%r32, %r1, %r25;
	shl.b32 	%r33, %r32, 6;
	shl.b32 	%r34, %r2, 6;
	add.s32 	%r35, %r33, %r34;
	mad.lo.s32 	%r36, %r25, %r30, %r29;
	add.s32 	%r37, %r36, %r35;
	mul.wide.s32 	%rd5, %r37, 4;
	add.s64 	%rd1, %rd4, %rd5;
	ld.global.u32 	%r38, [%rd1];
	shl.b32 	%r39, %r30, 8;
	mov.u32 	%r40, _ZZ6Phase3PiiiiE13shared_memory;
	add.s32 	%r41, %r40, %r39;
	shl.b32 	%r42, %r29, 2;
	add.s32 	%r3, %r41, %r42;
	st.shared.u32 	[%r3], %r38;
	shl.b32 	%r43, %r25, 5;
	add.s32 	%r44, %r36, %r43;
	add.s32 	%r45, %r44, %r35;
	mul.wide.s32 	%rd6, %r45, 4;
	add.s64 	%rd2, %rd4, %rd6;
	ld.global.u32 	%r46, [%rd2];
	st.shared.u32 	[%r3+8192], %r46;
	ld.global.u32 	%r47, [%rd1+128];
	st.shared.u32 	[%r3+128], %r47;
	ld.global.u32 	%r48, [%rd2+128];
	st.shared.u32 	[%r3+8320], %r48;
	add.s32 	%r49, %r33, %r31;
	add.s32 	%r50, %r36, %r49;
	mul.wide.s32 	%rd7, %r50, 4;
	add.s64 	%rd8, %rd4, %rd7;
	ld.global.u32 	%r51, [%rd8];
	mov.u32 	%r52, _ZZ6Phase3PiiiiE10row_blocks;
	add.s32 	%r53, %r52, %r39;
	add.s32 	%r54, %r53, %r42;
	st.shared.u32 	[%r54], %r51;
	add.s32 	%r55, %r44, %r49;
	mul.wide.s32 	%rd9, %r55, 4;
	add.s64 	%rd10, %rd4, %rd9;
	ld.global.u32 	%r56, [%rd10];
	st.shared.u32 	[%r54+8192], %r56;
	ld.global.u32 	%r57, [%rd8+128];
	st.shared.u32 	[%r54+128], %r57;
	ld.global.u32 	%r58, [%rd10+128];
	st.shared.u32 	[%r54+8320], %r58;
	mad.lo.s32 	%r59, %r31, %r25, %r34;
	add.s32 	%r60, %r36, %r59;
	mul.wide.s32 	%rd11, %r60, 4;
	add.s64 	%rd12, %rd4, %rd11;
	ld.global.u32 	%r61, [%rd12];
	mov.u32 	%r62, _ZZ6Phase3PiiiiE10col_blocks;
	add.s32 	%r63, %r62, %r39;
	add.s32 	%r64, %r63, %r42;
	st.shared.u32 	[%r64], %r61;
	add.s32 	%r65, %r44, %r59;
	mul.wide.s32 	%rd13, %r65, 4;
	add.s64 	%rd14, %rd4, %rd13;
	ld.global.u32 	%r66, [%rd14];
	st.shared.u32 	[%r64+8192], %r66;
	ld.global.u32 	%r67, [%rd12+128];
	st.shared.u32 	[%r64+128], %r67;
	ld.global.u32 	%r68, [%rd14+128];
	st.shared.u32 	[%r64+8320], %r68;
	bar.sync 	0;
	ld.shared.u32 	%r456, [%r3];
	ld.shared.u32 	%r455, [%r3+8192];
	ld.shared.u32 	%r454, [%r3+128];
	ld.shared.u32 	%r453, [%r3+8320];
	add.s32 	%r451, %r53, 8192;
	add.s32 	%r69, %r42, %r62;
	add.s32 	%r450, %r69, 4096;
	mov.b32 	%r452, 8192;
$L__BB2_2:
	.pragma "nounroll";
	ld.shared.u32 	%r70, [%r451+-8192];
	ld.shared.u32 	%r71, [%r450+-4096];
	add.s32 	%r72, %r71, %r70;
	min.s32 	%r73, %r456, %r72;
	ld.shared.u32 	%r74, [%r451];
	add.s32 	%r75, %r71, %r74;
	min.s32 	%r76, %r455, %r75;
	ld.shared.u32 	%r77, [%r450+-3968];
	add.s32 	%r78, %r77, %r70;
	min.s32 	%r79, %r454, %r78;
	add.s32 	%r80, %r74, %r77;
	min.s32 	%r81, %r453, %r80;
	ld.shared.u32 	%r82, [%r451+-8188];
	ld.shared.u32 	%r83, [%r450+-3840];
	add.s32 	%r84, %r83, %r82;
	min.s32 	%r85, %r73, %r84;
	ld.shared.u32 	%r86, [%r451+4];
	add.s32 	%r87, %r83, %r86;
	min.s32 	%r88, %r76, %r87;
	ld.shared.u32 	%r89, [%r450+-3712];
	add.s32 	%r90, %r89, %r82;
	min.s32 	%r91, %r79, %r90;
	add.s32 	%r92, %r86, %r89;
	min.s32 	%r93, %r81, %r92;
	ld.shared.u32 	%r94, [%r451+-8184];
	ld.shared.u32 	%r95, [%r450+-3584];
	add.s32 	%r96, %r95, %r94;
	min.s32 	%r97, %r85, %r96;
	ld.shared.u32 	%r98, [%r451+8];
	add.s32 	%r99, %r95, %r98;
	min.s32 	%r100, %r88, %r99;
	ld.shared.u32 	%r101, [%r450+-3456];
	add.s32 	%r102, %r101, %r94;
	min.s32 	%r103, %r91, %r102;
	add.s32 	%r104, %r98, %r101;
	min.s32 	%r105, %r93, %r104;
	ld.shared.u32 	%r106, [%r451+-8180];
	ld.shared.u32 	%r107, [%r450+-3328];
	add.s32 	%r108, %r107, %r106;
	min.s32 	%r109, %r97, %r108;
	ld.shared.u32 	%r110, [%r451+12];
	add.s32 	%r111, %r107, %r110;
	min.s32 	%r112, %r100, %r111;
	ld.shared.u32 	%r113, [%r450+-3200];
	add.s32 	%r114, %r113, %r106;
	min.s32 	%r115, %r103, %r114;
	add.s32 	%r116, %r110, %r113;
	min.s32 	%r117, %r105, %r116;
	ld.shared.u32 	%r118, [%r451+-8176];
	ld.shared.u32 	%r119, [%r450+-3072];
	add.s32 	%r120, %r119, %r118;
	min.s32 	%r121, %r109, %r120;
	ld.shared.u32 	%r122, [%r451+16];
	add.s32 	%r123, %r119, %r122;
	min.s32 	%r124, %r112, %r123;
	ld.shared.u32 	%r125, [%r450+-2944];
	add.s32 	%r126, %r125, %r118;
	min.s32 	%r127, %r115, %r126;
	add.s32 	%r128, %r122, %r125;
	min.s32 	%r129, %r117, %r128;
	ld.shared.u32 	%r130, [%r451+-8172];
	ld.shared.u32 	%r131, [%r450+-2816];
	add.s32 	%r132, %r131, %r130;
	min.s32 	%r133, %r121, %r132;
	ld.shared.u32 	%r134, [%r451+20];
	add.s32 	%r135, %r131, %r134;
	min.s32 	%r136, %r124, %r135;
	ld.shared.u32 	%r137, [%r450+-2688];
	add.s32 	%r138, %r137, %r130;
	min.s32 	%r139, %r127, %r138;
	add.s32 	%r140, %r134, %r137;
	min.s32 	%r141, %r129, %r140;
	ld.shared.u32 	%r142, [%r451+-8168];
	ld.shared.u32 	%r143, [%r450+-2560];
	add.s32 	%r144, %r143, %r142;
	min.s32 	%r145, %r133, %r144;
	ld.shared.u32 	%r146, [%r451+24];
	add.s32 	%r147, %r143, %r146;
	min.s32 	%r148, %r136, %r147;
	ld.shared.u32 	%r149, [%r450+-2432];
	add.s32 	%r150, %r149, %r142;
	min.s32 	%r151, %r139, %r150;
	add.s32 	%r152, %r146, %r149;
	min.s32 	%r153, %r141, %r152;
	ld.shared.u32 	%r154, [%r451+-8164];
	ld.shared.u32 	%r155, [%r450+-2304];
	add.s32 	%r156, %r155, %r154;
	min.s32 	%r157, %r145, %r156;
	ld.shared.u32 	%r158, [%r451+28];
	add.s32 	%r159, %r155, %r158;
	min.s32 	%r160, %r148, %r159;
	ld.shared.u32 	%r161, [%r450+-2176];
	add.s32 	%r162, %r161, %r154;
	min.s32 	%r163, %r151, %r162;
	add.s32 	%r164, %r158, %r161;
	min.s32 	%r165, %r153, %r164;
	ld.shared.u32 	%r166, [%r451+-8160];
	ld.shared.u32 	%r167, [%r450+-2048];
	add.s32 	%r168, %r167, %r166;
	min.s32 	%r169, %r157, %r168;
	ld.shared.u32 	%r170, [%r451+32];
	add.s32 	%r171, %r167, %r170;
	min.s32 	%r172, %r160, %r171;
	ld.shared.u32 	%r173, [%r450+-1920];
	add.s32 	%r174, %r173, %r166;
	min.s32 	%r175, %r163, %r174;
	add.s32 	%r176, %r170, %r173;
	min.s32 	%r177, %r165, %r176;
	ld.shared.u32 	%r178, [%r451+-8156];
	ld.shared.u32 	%r179, [%r450+-1792];
	add.s32 	%r180, %r179, %r178;
	min.s32 	%r181, %r169, %r180;
	ld.shared.u32 	%r182, [%r451+36];
	add.s32 	%r183, %r179, %r182;
	min.s32 	%r184, %r172, %r183;
	ld.shared.u32 	%r185, [%r450+-1664];
	add.s32 	%r186, %r185, %r178;
	min.s32 	%r187, %r175, %r186;
	add.s32 	%r188, %r182, %r185;
	min.s32 	%r189, %r177, %r188;
	ld.shared.u32 	%r190, [%r451+-8152];
	ld.shared.u32 	%r191, [%r450+-1536];
	add.s32 	%r192, %r191, %r190;
	min.s32 	%r193, %r181, %r192;
	ld.shared.u32 	%r194, [%r451+40];
	add.s32 	%r195, %r191, %r194;
	min.s32 	%r196, %r184, %r195;
	ld.shared.u32 	%r197, [%r450+-1408];
	add.s32 	%r198, %r197, %r190;
	min.s32 	%r199, %r187, %r198;
	add.s32 	%r200, %r194, %r197;
	min.s32 	%r201, %r189, %r200;
	ld.shared.u32 	%r202, [%r451+-8148];
	ld.shared.u32 	%r203, [%r450+-1280];
	add.s32 	%r204, %r203, %r202;
	min.s32 	%r205, %r193, %r204;
	ld.shared.u32 	%r206, [%r451+44];
	add.s32 	%r207, %r203, %r206;
	min.s32 	%r208, %r196, %r207;
	ld.shared.u32 	%r209, [%r450+-1152];
	add.s32 	%r210, %r209, %r202;
	min.s32 	%r211, %r199, %r210;
	add.s32 	%r212, %r206, %r209;
	min.s32 	%r213, %r201, %r212;
	ld.shared.u32 	%r214, [%r451+-8144];
	ld.shared.u32 	%r215, [%r450+-1024];
	add.s32 	%r216, %r215, %r214;
	min.s32 	%r217, %r205, %r216;
	ld.shared.u32 	%r218, [%r451+48];
	add.s32 	%r219, %r215, %r218;
	min.s32 	%r220, %r208, %r219;
	ld.shared.u32 	%r221, [%r450+-896];
	add.s32 	%r222, %r221, %r214;
	min.s32 	%r223, %r211, %r222;
	add.s32 	%r224, %r218, %r221;
	min.s32 	%r225, %r213, %r224;
	ld.shared.u32 	%r226, [%r451+-8140];
	ld.shared.u32 	%r227, [%r450+-768];
	add.s32 	%r228, %r227, %r226;
	min.s32 	%r229, %r217, %r228;
	ld.shared.u32 	%r230, [%r451+52];
	add.s32 	%r231, %r227, %r230;
	min.s32 	%r232, %r220, %r231;
	ld.shared.u32 	%r233, [%r450+-640];
	add.s32 	%r234, %r233, %r226;
	min.s32 	%r235, %r223, %r234;
	add.s32 	%r236, %r230, %r233;
	min.s32 	%r237, %r225, %r236;
	ld.shared.u32 	%r238, [%r451+-8136];
	ld.shared.u32 	%r239, [%r450+-512];
	add.s32 	%r240, %r239, %r238;
	min.s32 	%r241, %r229, %r240;
	ld.shared.u32 	%r242, [%r451+56];
	add.s32 	%r243, %r239, %r242;
	min.s32 	%r244, %r232, %r243;
	ld.shared.u32 	%r245, [%r450+-384];
	add.s32 	%r246, %r245, %r238;
	min.s32 	%r247, %r235, %r246;
	add.s32 	%r248, %r242, %r245;
	min.s32 	%r249, %r237, %r248;
	ld.shared.u32 	%r250, [%r451+-8132];
	ld.shared.u32 	%r251, [%r450+-256];
	add.s32 	%r252, %r251, %r250;
	min.s32 	%r253, %r241, %r252;
	ld.shared.u32 	%r254, [%r451+60];
	add.s32 	%r255, %r251, %r254;
	min.s32 	%r256, %r244, %r255;
	ld.shared.u32 	%r257, [%r450+-128];
	add.s32 	%r258, %r257, %r250;
	min.s32 	%r259, %r247, %r258;
	add.s32 	%r260, %r254, %r257;
	min.s32 	%r261, %r249, %r260;
	ld.shared.u32 	%r262, [%r451+-8128];
	ld.shared.u32 	%r263, [%r450];
	add.s32 	%r264, %r263, %r262;
	min.s32 	%r265, %r253, %r264;
	ld.shared.u32 	%r266, [%r451+64];
	add.s32 	%r267, %r263, %r266;
	min.s32 	%r268, %r256, %r267;
	ld.shared.u32 	%r269, [%r450+128];
	add.s32 	%r270, %r269, %r262;
	min.s32 	%r271, %r259, %r270;
	add.s32 	%r272, %r266, %r269;
	min.s32 	%r273, %r261, %r272;
	ld.shared.u32 	%r274, [%r451+-8124];
	ld.shared.u32 	%r275, [%r450+256];
	add.s32 	%r276, %r275, %r274;
	min.s32 	%r277, %r265, %r276;
	ld.shared.u32 	%r278, [%r451+68];
	add.s32 	%r279, %r275, %r278;
	min.s32 	%r280, %r268, %r279;
	ld.shared.u32 	%r281, [%r450+384];
	add.s32 	%r282, %r281, %r274;
	min.s32 	%r283, %r271, %r282;
	add.s32 	%r284, %r278, %r281;
	min.s32 	%r285, %r273, %r284;
	ld.shared.u32 	%r286, [%r451+-8120];
	ld.shared.u32 	%r287, [%r450+512];
	add.s32 	%r288, %r287, %r286;
	min.s32 	%r289, %r277, %r288;
	ld.shared.u32 	%r290, [%r451+72];
	add.s32 	%r291, %r287, %r290;
	min.s32 	%r292, %r280, %r291;
	ld.shared.u32 	%r293, [%r450+640];
	add.s32 	%r294, %r293, %r286;
	min.s32 	%r295, %r283, %r294;
	add.s32 	%r296, %r290, %r293;
	min.s32 	%r297, %r285, %r296;
	ld.shared.u32 	%r298, [%r451+-8116];
	ld.shared.u32 	%r299, [%r450+768];
	add.s32 	%r300, %r299, %r298;
	min.s32 	%r301, %r289, %r300;
	ld.shared.u32 	%r302, [%r451+76];
	add.s32 	%r303, %r299, %r302;
	min.s32 	%r304, %r292, %r303;
	ld.shared.u32 	%r305, [%r450+896];
	add.s32 	%r306, %r305, %r298;
	min.s32 	%r307, %r295, %r306;
	add.s32 	%r308, %r302, %r305;
	min.s32 	%r309, %r297, %r308;
	ld.shared.u32 	%r310, [%r451+-8112];
	ld.shared.u32 	%r311, [%r450+1024];
	add.s32 	%r312, %r311, %r310;
	min.s32 	%r313, %r301, %r312;
	ld.shared.u32 	%r314, [%r451+80];
	add.s32 	%r315, %r311, %r314;
	min.s32 	%r316, %r304, %r315;
	ld.shared.u32 	%r317, [%r450+1152];
	add.s32 	%r318, %r317, %r310;
	min.s32 	%r319, %r307, %r318;
	add.s32 	%r320, %r314, %r317;
	min.s32 	%r321, %r309, %r320;
	ld.shared.u32 	%r322, [%r451+-8108];
	ld.shared.u32 	%r323, [%r450+1280];
	add.s32 	%r324, %r323, %r322;
	min.s32 	%r325, %r313, %r324;
	ld.shared.u32 	%r326, [%r451+84];
	add.s32 	%r327, %r323, %r326;
	min.s32 	%r328, %r316, %r327;
	ld.shared.u32 	%r329, [%r450+1408];
	add.s32 	%r330, %r329, %r322;
	min.s32 	%r331, %r319, %r330;
	add.s32 	%r332, %r326, %r329;
	min.s32 	%r333, %r321, %r332;
	ld.shared.u32 	%r334, [%r451+-8104];
	ld.shared.u32 	%r335, [%r450+1536];
	add.s32 	%r336, %r335, %r334;
	min.s32 	%r337, %r325, %r336;
	ld.shared.u32 	%r338, [%r451+88];
	add.s32 	%r339, %r335, %r338;
	min.s32 	%r340, %r328, %r339;
	ld.shared.u32 	%r341, [%r450+1664];
	add.s32 	%r342, %r341, %r334;
	min.s32 	%r343, %r331, %r342;
	add.s32 	%r344, %r338, %r341;
	min.s32 	%r345, %r333, %r344;
	ld.shared.u32 	%r346, [%r451+-8100];
	ld.shared.u32 	%r347, [%r450+1792];
	add.s32 	%r348, %r347, %r346;
	min.s32 	%r349, %r337, %r348;
	ld.shared.u32 	%r350, [%r451+92];
	add.s32 	%r351, %r347, %r350;
	min.s32 	%r352, %r340, %r351;
	ld.shared.u32 	%r353, [%r450+1920];
	add.s32 	%r354, %r353, %r346;
	min.s32 	%r355, %r343, %r354;
	add.s32 	%r356, %r350, %r353;
	min.s32 	%r357, %r345, %r356;
	ld.shared.u32 	%r358, [%r451+-8096];
	ld.shared.u32 	%r359, [%r450+2048];
	add.s32 	%r360, %r359, %r358;
	min.s32 	%r361, %r349, %r360;
	ld.shared.u32 	%r362, [%r451+96];
	add.s32 	%r363, %r359, %r362;
	min.s32 	%r364, %r352, %r363;
	ld.shared.u32 	%r365, [%r450+2176];
	add.s32 	%r366, %r365, %r358;
	min.s32 	%r367, %r355, %r366;
	add.s32 	%r368, %r362, %r365;
	min.s32 	%r369, %r357, %r368;
	ld.shared.u32 	%r370, [%r451+-8092];
	ld.shared.u32 	%r371, [%r450+2304];
	add.s32 	%r372, %r371, %r370;
	min.s32 	%r373, %r361, %r372;
	ld.shared.u32 	%r374, [%r451+100];
	add.s32 	%r375, %r371, %r374;
	min.s32 	%r376, %r364, %r375;
	ld.shared.u32 	%r377, [%r450+2432];
	add.s32 	%r378, %r377, %r370;
	min.s32 	%r379, %r367, %r378;
	add.s32 	%r380, %r374, %r377;
	min.s32 	%r381, %r369, %r380;
	ld.shared.u32 	%r382, [%r451+-8088];
	ld.shared.u32 	%r383, [%r450+2560];
	add.s32 	%r384, %r383, %r382;
	min.s32 	%r385, %r373, %r384;
	ld.shared.u32 	%r386, [%r451+104];
	add.s32 	%r387, %r383, %r386;
	min.s32 	%r388, %r376, %r387;
	ld.shared.u32 	%r389, [%r450+2688];
	add.s32 	%r390, %r389, %r382;
	min.s32 	%r391, %r379, %r390;
	add.s32 	%r392, %r386, %r389;
	min.s32 	%r393, %r381, %r392;
	ld.shared.u32 	%r394, [%r451+-8084];
	ld.shared.u32 	%r395, [%r450+2816];
	add.s32 	%r396, %r395, %r394;
	min.s32 	%r397, %r385, %r396;
	ld.shared.u32 	%r398, [%r451+108];
	add.s32 	%r399, %r395, %r398;
	min.s32 	%r400, %r388, %r399;
	ld.shared.u32 	%r401, [%r450+2944];
	add.s32 	%r402, %r401, %r394;
	min.s32 	%r403, %r391, %r402;
	add.s32 	%r404, %r398, %r401;
	min.s32 	%r405, %r393, %r404;
	ld.shared.u32 	%r406, [%r451+-8080];
	ld.shared.u32 	%r407, [%r450+3072];
	add.s32 	%r408, %r407, %r406;
	min.s32 	%r409, %r397, %r408;
	ld.shared.u32 	%r410, [%r451+112];
	add.s32 	%r411, %r407, %r410;
	min.s32 	%r412, %r400, %r411;
	ld.shared.u32 	%r413, [%r450+3200];
	add.s32 	%r414, %r413, %r406;
	min.s32 	%r415, %r403, %r414;
	add.s32 	%r416, %r410, %r413;
	min.s32 	%r417, %r405, %r416;
	ld.shared.u32 	%r418, [%r451+-8076];
	ld.shared.u32 	%r419, [%r450+3328];
	add.s32 	%r420, %r419, %r418;
	min.s32 	%r421, %r409, %r420;
	ld.shared.u32 	%r422, [%r451+116];
	add.s32 	%r423, %r419, %r422;
	min.s32 	%r424, %r412, %r423;
	ld.shared.u32 	%r425, [%r450+3456];
	add.s32 	%r426, %r425, %r418;
	min.s32 	%r427, %r415, %r426;
	add.s32 	%r428, %r422, %r425;
	min.s32 	%r429, %r417, %r428;
	ld.shared.u32 	%r430, [%r451+-8072];
	ld.shared.u32 	%r431, [%r450+3584];
	add.s32 	%r432, %r431, %r430;
	min.s32 	%r433, %r421, %r432;
	ld.shared.u32 	%r434, [%r451+120];
	add.s32 	%r435, %r431, %r434;
	min.s32 	%r436, %r424, %r435;
	ld.shared.u32 	%r437, [%r450+3712];
	add.s32 	%r438, %r437, %r430;
	min.s32 	%r439, %r427, %r438;
	add.s32 	%r440, %r434, %r437;
	min.s32 	%r441, %r429, %r440;
	ld.shared.u32 	%r442, [%r451+-8068];
	ld.shared.u32 	%r443, [%r450+3840];
	add.s32 	%r444, %r443, %r442;
	min.s32 	%r456, %r433, %r444;
	ld.shared.u32 	%r445, [%r451+124];
	add.s32 	%r446, %r443, %r445;
	min.s32 	%r455, %r436, %r446;
	ld.shared.u32 	%r447, [%r450+3968];
	add.s32 	%r448, %r447, %r442;
	min.s32 	%r454, %r439, %r448;
	add.s32 	%r449, %r445, %r447;
	min.s32 	%r453, %r441, %r449;
	add.s32 	%r452, %r452, 128;
	add.s32 	%r451, %r451, 128;
	add.s32 	%r450, %r450, 8192;
	setp.ne.s32 	%p4, %r452, 8448;
	@%p4 bra 	$L__BB2_2;
	st.shared.u32 	[%r3], %r456;
	st.shared.u32 	[%r3+8192], %r455;
	st.shared.u32 	[%r3+128], %r454;
	st.shared.u32 	[%r3+8320], %r453;
	st.global.u32 	[%rd1], %r456;
	st.global.u32 	[%rd2], %r455;
	st.global.u32 	[%rd1+128], %r454;
	st.global.u32 	[%rd2+128], %r453;
$L__BB2_4:
	ret;

}


// ===== COMPILED SASS (sm_100) =====

	.target	sm_100

	.elftype	@"ET_EXEC"


//--------------------- .note.nv.tkinfo           --------------------------
	.section	.note.nv.tkinfo,"",@"SHT_NOTE"
	.sectionflags	@"SHF_NOTE_NV_TKINFO"
	.tkinfo
        /*0018*/ 	.word	0x00000002
        /*0030*/ 	.string	""
        /*0030*/ 	.string	"ptxas"
        /*0030*/ 	.string	"Cuda compilation tools, release 13.0, V13.0.88"
        /*0030*/ 	.string	"Build cuda_13.0.r13.0/compiler.36424714_0"
        /*0030*/ 	.string	"-arch sm_100 -m 64 "



//--------------------- .note.nv.cuinfo           --------------------------
	.section	.note.nv.cuinfo,"",@"SHT_NOTE"
	.sectionflags	@"SHF_NOTE_NV_CUINFO"
        /*0018*/ 	.short	0x0002
        /*001a*/ 	.short	0x0064
        /*001c*/ 	.short	0x0082
	.zero		2


//--------------------- .nv.info                  --------------------------
	.section	.nv.info,"",@"SHT_CUDA_INFO"
	.align	4


	//----- nvinfo : EIATTR_REGCOUNT
	.align		4
        /*0000*/ 	.byte	0x04, 0x2f
        /*0002*/ 	.short	(.L_1 - .L_0)
	.align		4
.L_0:
        /*0004*/ 	.word	index@(_Z6Phase1Piii)
        /*0008*/ 	.word	0x00000014


	//----- nvinfo : EIATTR_FRAME_SIZE
	.align		4
.L_1:
        /*000c*/ 	.byte	0x04, 0x11
        /*000e*/ 	.short	(.L_3 - .L_2)
	.align		4
.L_2:
        /*0010*/ 	.word	index@(_Z6Phase1Piii)
        /*0014*/ 	.word	0x00000000


	//----- nvinfo : EIATTR_REGCOUNT
	.align		4
.L_3:
        /*0018*/ 	.byte	0x04, 0x2f
        /*001a*/ 	.short	(.L_5 - .L_4)
	.align		4
.L_4:
        /*001c*/ 	.word	index@(_Z6Phase2Piii)
        /*0020*/ 	.word	0x00000020


	//----- nvinfo : EIATTR_FRAME_SIZE
	.align		4
.L_5:
        /*0024*/ 	.byte	0x04, 0x11
        /*0026*/ 	.short	(.L_7 - .L_6)
	.align		4
.L_6:
        /*0028*/ 	.word	index@(_Z6Phase2Piii)
        /*002c*/ 	.word	0x00000000


	//----- nvinfo : EIATTR_REGCOUNT
	.align		4
.L_7:
        /*0030*/ 	.byte	0x04, 0x2f
        /*0032*/ 	.short	(.L_9 - .L_8)
	.align		4
.L_8:
        /*0034*/ 	.word	index@(_Z6Phase3Piiii)
        /*0038*/ 	.word	0x0000001f


	//----- nvinfo : EIATTR_FRAME_SIZE
	.align		4
.L_9:
        /*003c*/ 	.byte	0x04, 0x11
        /*003e*/ 	.short	(.L_11 - .L_10)
	.align		4
.L_10:
        /*0040*/ 	.word	index@(_Z6Phase3Piiii)
        /*0044*/ 	.word	0x00000000


	//----- nvinfo : EIATTR_MIN_STACK_SIZE
	.align		4
.L_11:
        /*0048*/ 	.byte	0x04, 0x12
        /*004a*/ 	.short	(.L_13 - .L_12)
	.align		4
.L_12:
        /*004c*/ 	.word	index@(_Z6Phase3Piiii)
        /*0050*/ 	.word	0x00000000


	//----- nvinfo : EIATTR_MIN_STACK_SIZE
	.align		4
.L_13:
        /*0054*/ 	.byte	0x04, 0x12
        /*0056*/ 	.short	(.L_15 - .L_14)
	.align		4
.L_14:
        /*0058*/ 	.word	index@(_Z6Phase2Piii)
        /*005c*/ 	.word	0x00000000


	//----- nvinfo : EIATTR_MIN_STACK_SIZE
	.align		4
.L_15:
        /*0060*/ 	.byte	0x04, 0x12
        /*0062*/ 	.short	(.L_17 - .L_16)
	.align		4
.L_16:
        /*0064*/ 	.word	index@(_Z6Phase1Piii)
        /*0068*/ 	.word	0x00000000
.L_17:


//--------------------- .nv.compat                --------------------------
	.section	.nv.compat,"",@"SHT_CUDA_COMPAT_INFO"
	.align	4
        /*0000*/ 	.byte	0x02, 0x09, 0x00, 0x00, 0x02, 0x02, 0x01, 0x00, 0x02, 0x05, 0x05, 0x00, 0x03, 0x07, 0x01, 0x01
        /*0010*/ 	.byte	0x02, 0x03, 0x00, 0x00, 0x02, 0x06, 0x01, 0x00, 0x04, 0x0b, 0x08, 0x00, 0x09, 0x00, 0x00, 0x00
        /*0020*/ 	.byte	0x00, 0x00, 0x00, 0x00


//--------------------- .nv.info._Z6Phase3Piiii   --------------------------
	.section	.nv.info._Z6Phase3Piiii,"",@"SHT_CUDA_INFO"
	.sectionflags	@""
	.align	4


	//----- nvinfo : EIATTR_CUDA_API_VERSION
	.align		4
        /*0000*/ 	.byte	0x04, 0x37
        /*0002*/ 	.short	(.L_19 - .L_18)
.L_18:
        /*0004*/ 	.word	0x00000082


	//----- nvinfo : EIATTR_KPARAM_INFO
	.align		4
.L_19:
        /*0008*/ 	.byte	0x04, 0x17
        /*000a*/ 	.short	(.L_21 - .L_20)
.L_20:
        /*000c*/ 	.word	0x00000000
        /*0010*/ 	.short	0x0003
        /*0012*/ 	.short	0x0010
        /*0014*/ 	.byte	0x00, 0xf0, 0x11, 0x00


	//----- nvinfo : EIATTR_KPARAM_INFO
	.align		4
.L_21:
        /*0018*/ 	.byte	0x04, 0x17
        /*001a*/ 	.short	(.L_23 - .L_22)
.L_22:
        /*001c*/ 	.word	0x00000000
        /*0020*/ 	.short	0x0002
        /*0022*/ 	.short	0x000c
        /*0024*/ 	.byte	0x00, 0xf0, 0x11, 0x00


	//----- nvinfo : EIATTR_KPARAM_INFO
	.align		4
.L_23:
        /*0028*/ 	.byte	0x04, 0x17
        /*002a*/ 	.short	(.L_25 - .L_24)
.L_24:
        /*002c*/ 	.word	0x00000000
        /*0030*/ 	.short	0x0001
        /*0032*/ 	.short	0x0008
        /*0034*/ 	.byte	0x00, 0xf0, 0x11, 0x00


	//----- nvinfo : EIATTR_KPARAM_INFO
	.align		4
.L_25:
        /*0038*/ 	.byte	0x04, 0x17
        /*003a*/ 	.short	(.L_27 - .L_26)
.L_26:
        /*003c*/ 	.word	0x00000000
        /*0040*/ 	.short	0x0000
        /*0042*/ 	.short	0x0000
        /*0044*/ 	.byte	0x00, 0xf5, 0x21, 0x00


	//----- nvinfo : EIATTR_SPARSE_MMA_MASK
	.align		4
.L_27:
        /*0048*/ 	.byte	0x03, 0x50
        /*004a*/ 	.short	0x0000


	//----- nvinfo : EIATTR_MAXREG_COUNT
	.align		4
        /*004c*/ 	.byte	0x03, 0x1b
        /*004e*/ 	.short	0x00ff


	//----- nvinfo : EIATTR_NUM_BARRIERS
	.align		4
        /*0050*/ 	.byte	0x02, 0x4c
        /*0052*/ 	.byte	0x01
	.zero		1


	//----- nvinfo : EIATTR_MERCURY_ISA_VERSION
	.align		4
        /*0054*/ 	.byte	0x03, 0x5f
        /*0056*/ 	.short	0x0101


	//----- nvinfo : EIATTR_VRC_CTA_INIT_COUNT
	.align		4
        /*0058*/ 	.byte	0x02, 0x4a
	.zero		1
	.zero		1


	//----- nvinfo : EIATTR_EXIT_INSTR_OFFSETS
	.align		4
        /*005c*/ 	.byte	0x04, 0x1c
        /*005e*/ 	.short	(.L_29 - .L_28)


	//   ....[0]....
.L_28:
        /*0060*/ 	.word	0x00000080


	//   ....[1]....
        /*0064*/ 	.word	0x000012d0


	//----- nvinfo : EIATTR_CBANK_PARAM_SIZE
	.align		4
.L_29:
        /*0068*/ 	.byte	0x03, 0x19
        /*006a*/ 	.short	0x0014


	//----- nvinfo : EIATTR_PARAM_CBANK
	.align		4
        /*006c*/ 	.byte	0x04, 0x0a
        /*006e*/ 	.short	(.L_31 - .L_30)
	.align		4
.L_30:
        /*0070*/ 	.word	index@(.nv.constant0._Z6Phase3Piiii)
        /*0074*/ 	.short	0x0380
        /*0076*/ 	.short	0x0014


	//----- nvinfo : EIATTR_SW_WAR
	.align		4
.L_31:
        /*0078*/ 	.byte	0x04, 0x36
        /*007a*/ 	.short	(.L_33 - .L_32)
.L_32:
        /*007c*/ 	.word	0x00000008
.L_33:


//--------------------- .nv.info._Z6Phase2Piii    --------------------------
	.section	.nv.info._Z6Phase2Piii,"",@"SHT_CUDA_INFO"
	.sectionflags	@""
	.align	4


	//----- nvinfo : EIATTR_CUDA_API_VERSION
	.align		4
        /*0000*/ 	.byte	0x04, 0x37
        /*0002*/ 	.short	(.L_35 - .L_34)
.L_34:
        /*0004*/ 	.word	0x00000082


	//----- nvinfo : EIATTR_KPARAM_INFO
	.align		4
.L_35:
        /*0008*/ 	.byte	0x04, 0x17
        /*000a*/ 	.short	(.L_37 - .L_36)
.L_36:
        /*000c*/ 	.word	0x00000000
        /*0010*/ 	.short	0x0002
        /*0012*/ 	.short	0x000c
        /*0014*/ 	.byte	0x00, 0xf0, 0x11, 0x00


	//----- nvinfo : EIATTR_KPARAM_INFO
	.align		4
.L_37:
        /*0018*/ 	.byte	0x04, 0x17
        /*001a*/ 	.short	(.L_39 - .L_38)
.L_38:
        /*001c*/ 	.word	0x00000000
        /*0020*/ 	.short	0x0001
        /*0022*/ 	.short	0x0008
        /*0024*/ 	.byte	0x00, 0xf0, 0x11, 0x00


	//----- nvinfo : EIATTR_KPARAM_INFO
	.align		4
.L_39:
        /*0028*/ 	.byte	0x04, 0x17
        /*002a*/ 	.short	(.L_41 - .L_40)
.L_40:
        /*002c*/ 	.word	0x00000000
        /*0030*/ 	.short	0x0000
        /*0032*/ 	.short	0x0000
        /*0034*/ 	.byte	0x00, 0xf5, 0x21, 0x00


	//----- nvinfo : EIATTR_SPARSE_MMA_MASK
	.align		4
.L_41:
        /*0038*/ 	.byte	0x03, 0x50
        /*003a*/ 	.short	0x0000


	//----- nvinfo : EIATTR_MAXREG_COUNT
	.align		4
        /*003c*/ 	.byte	0x03, 0x1b
        /*003e*/ 	.short	0x00ff


	//----- nvinfo : EIATTR_NUM_BARRIERS
	.align		4
        /*0040*/ 	.byte	0x02, 0x4c
        /*0042*/ 	.byte	0x01
	.zero		1


	//----- nvinfo : EIATTR_MERCURY_ISA_VERSION
	.align		4
        /*0044*/ 	.byte	0x03, 0x5f
        /*0046*/ 	.short	0x0101


	//----- nvinfo : EIATTR_VRC_CTA_INIT_COUNT
	.align		4
        /*0048*/ 	.byte	0x02, 0x4a
	.zero		1
	.zero		1


	//----- nvinfo : EIATTR_EXIT_INSTR_OFFSETS
	.align		4
        /*004c*/ 	.byte	0x04, 0x1c
        /*004e*/ 	.short	(.L_43 - .L_42)


	//   ....[0]....
.L_42:
        /*0050*/ 	.word	0x00000040


	//   ....[1]....
        /*0054*/ 	.word	0x00003e30


	//----- nvinfo : EIATTR_CBANK_PARAM_SIZE
	.align		4
.L_43:
        /*0058*/ 	.byte	0x03, 0x19
        /*005a*/ 	.short	0x0010


	//----- nvinfo : EIATTR_PARAM_CBANK
	.align		4
        /*005c*/ 	.byte	0x04, 0x0a
        /*005e*/ 	.short	(.L_45 - .L_44)
	.align		4
.L_44:
        /*0060*/ 	.word	index@(.nv.constant0._Z6Phase2Piii)
        /*0064*/ 	.short	0x0380
        /*0066*/ 	.short	0x0010


	//----- nvinfo : EIATTR_SW_WAR
	.align		4
.L_45:
        /*0068*/ 	.byte	0x04, 0x36
        /*006a*/ 	.short	(.L_47 - .L_46)
.L_46:
        /*006c*/ 	.word	0x00000008
.L_47:


//--------------------- .nv.info._Z6Phase1Piii    --------------------------
	.section	.nv.info._Z6Phase1Piii,"",@"SHT_CUDA_INFO"
	.sectionflags	@""
	.align	4


	//----- nvinfo : EIATTR_CUDA_API_VERSION
	.align		4
        /*0000*/ 	.byte	0x04, 0x37
        /*0002*/ 	.short	(.L_49 - .L_48)
.L_48:
        /*0004*/ 	.word	0x00000082


	//----- nvinfo : EIATTR_KPARAM_INFO
	.align		4
.L_49:
        /*0008*/ 	.byte	0x04, 0x17
        /*000a*/ 	.short	(.L_51 - .L_50)
.L_50:
        /*000c*/ 	.word	0x00000000
        /*0010*/ 	.short	0x0002
        /*0012*/ 	.short	0x000c
        /*0014*/ 	.byte	0x00, 0xf0, 0x11, 0x00


	//----- nvinfo : EIATTR_KPARAM_INFO
	.align		4
.L_51:
        /*0018*/ 	.byte	0x04, 0x17
        /*001a*/ 	.short	(.L_53 - .L_52)
.L_52:
        /*001c*/ 	.word	0x00000000
        /*0020*/ 	.short	0x0001
        /*0022*/ 	.short	0x0008
        /*0024*/ 	.byte	0x00, 0xf0, 0x11, 0x00


	//----- nvinfo : EIATTR_KPARAM_INFO
	.align		4
.L_53:
        /*0028*/ 	.byte	0x04, 0x17
        /*002a*/ 	.short	(.L_55 - .L_54)
.L_54:
        /*002c*/ 	.word	0x00000000
        /*0030*/ 	.short	0x0000
        /*0032*/ 	.short	0x0000
        /*0034*/ 	.byte	0x00, 0xf5, 0x21, 0x00


	//----- nvinfo : EIATTR_SPARSE_MMA_MASK
	.align		4
.L_55:
        /*0038*/ 	.byte	0x03, 0x50
        /*003a*/ 	.short	0x0000


	//----- nvinfo : EIATTR_MAXREG_COUNT
	.align		4
        /*003c*/ 	.byte	0x03, 0x1b
        /*003e*/ 	.short	0x00ff


	//----- nvinfo : EIATTR_NUM_BARRIERS
	.align		4
        /*0040*/ 	.byte	0x02, 0x4c
        /*0042*/ 	.byte	0x01
	.zero		1


	//----- nvinfo : EIATTR_MERCURY_ISA_VERSION
	.align		4
        /*0044*/ 	.byte	0x03, 0x5f
        /*0046*/ 	.short	0x0101


	//----- nvinfo : EIATTR_VRC_CTA_INIT_COUNT
	.align		4
        /*0048*/ 	.byte	0x02, 0x4a
	.zero		1
	.zero		1


	//----- nvinfo : EIATTR_EXIT_INSTR_OFFSETS
	.align		4
        /*004c*/ 	.byte	0x04, 0x1c
        /*004e*/ 	.short	(.L_57 - .L_56)


	//   ....[0]....
.L_56:
        /*0050*/ 	.word	0x000017b0


	//----- nvinfo : EIATTR_CBANK_PARAM_SIZE
	.align		4
.L_57:
        /*0054*/ 	.byte	0x03, 0x19
        /*0056*/ 	.short	0x0010


	//----- nvinfo : EIATTR_PARAM_CBANK
	.align		4
        /*0058*/ 	.byte	0x04, 0x0a
        /*005a*/ 	.short	(.L_59 - .L_58)
	.align		4
.L_58:
        /*005c*/ 	.word	index@(.nv.constant0._Z6Phase1Piii)
        /*0060*/ 	.short	0x0380
        /*0062*/ 	.short	0x0010


	//----- nvinfo : EIATTR_SW_WAR
	.align		4
.L_59:
        /*0064*/ 	.byte	0x04, 0x36
        /*0066*/ 	.short	(.L_61 - .L_60)
.L_60:
        /*0068*/ 	.word	0x00000008
.L_61:


//--------------------- .nv.callgraph             --------------------------
	.section	.nv.callgraph,"",@"SHT_CUDA_CALLGRAPH"
	.align	4
	.sectionentsize	8
	.align		4
        /*0000*/ 	.word	0x00000000
	.align		4
        /*0004*/ 	.word	0xffffffff
	.align		4
        /*0008*/ 	.word	0x00000000
	.align		4
        /*000c*/ 	.word	0xfffffffe
	.align		4
        /*0010*/ 	.word	0x00000000
	.align		4
        /*0014*/ 	.word	0xfffffffd
	.align		4
        /*0018*/ 	.word	0x00000000
	.align		4
        /*001c*/ 	.word	0xfffffffc


//--------------------- .text._Z6Phase3Piiii      --------------------------
	.section	.text._Z6Phase3Piiii,"ax",@progbits
	.align	128
        .global         _Z6Phase3Piiii
        .type           _Z6Phase3Piiii,@function
        .size           _Z6Phase3Piiii,(.L_x_6 - _Z6Phase3Piiii)
        .other          _Z6Phase3Piiii,@"STO_CUDA_ENTRY STV_DEFAULT"
_Z6Phase3Piiii:
.text._Z6Phase3Piiii:
[----:B------:R-:W-:Y:S08]  /*0000*/  LDC R1, c[0x0][0x37c] ;  /* 0x0000df00ff017b82 */ /* 0x000ff00000000800 */
[----:B------:R-:W0:Y:S01]  /*0010*/  S2UR UR4, SR_CTAID.Y ;  /* 0x00000000000479c3 */ /* 0x000e220000002600 */
[----:B------:R-:W0:Y:S07]  /*0020*/  LDCU UR6, c[0x0][0x390] ;  /* 0x00007200ff0677ac */ /* 0x000e2e0008000800 */
[----:B------:R-:W1:Y:S08]  /*0030*/  S2UR UR5, SR_CTAID.X ;  /* 0x00000000000579c3 */ /* 0x000e700000002500 */
[----:B------:R-:W1:Y:S01]  /*0040*/  LDC R2, c[0x0][0x388] ;  /* 0x0000e200ff027b82 */ /* 0x000e620000000800 */
[----:B0-----:R-:W-:Y:S01]  /*0050*/  UIADD3 UR4, UPT, UPT, UR4, UR6, URZ ;  /* 0x0000000604047290 */ /* 0x001fe2000fffe0ff */
[----:B-1----:R-:W-:-:S05]  /*0060*/  ISETP.EQ.AND P1, PT, R2, UR5, PT ;  /* 0x0000000502007c0c */ /* 0x002fca000bf22270 */
[----:B------:R-:W-:-:S13]  /*0070*/  ISETP.NE.AND P0, PT, R2, UR4, PT ;  /* 0x0000000402007c0c */ /* 0x000fda000bf05270 */
[----:B------:R-:W-:Y:S05]  /*0080*/  @!P0 EXIT P1 ;  /* 0x000000000000894d */ /* 0x000fea0000800000 */
[----:B------:R-:W0:Y:S01]  /*0090*/  S2R R0, SR_TID.X ;  /* 0x0000000000007919 */ /* 0x000e220000002100 */
[----:B------:R-:W1:Y:S01]  /*00a0*/  LDC R10, c[0x0][0x38c] ;  /* 0x0000e300ff0a7b82 */ /* 0x000e620000000800 */
[----:B------:R-:W-:Y:S01]  /*00b0*/  USHF.L.U32 UR5, UR5, 0x6, URZ ;  /* 0x0000000605057899 */ /* 0x000fe200080006ff */
[----:B------:R-:W-:Y:S01]  /*00c0*/  IMAD.SHL.U32 R2, R2, 0x40, RZ ;  /* 0x0000004002027824 */ /* 0x000fe200078e00ff */
[----:B------:R-:W0:Y:S01]  /*00d0*/  S2R R9, SR_TID.Y ;  /* 0x0000000000097919 */ /* 0x000e220000002200 */
[----:B------:R-:W2:Y:S04]  /*00e0*/  LDCU.64 UR8, c[0x0][0x358] ;  /* 0x00006b00ff0877ac */ /* 0x000ea80008000a00 */
[----:B------:R-:W3:Y:S01]  /*00f0*/  LDC.64 R6, c[0x0][0x380] ;  /* 0x0000e000ff067b82 */ /* 0x000ee20000000a00 */
[----:B-1----:R-:W-:-:S02]  /*0100*/  IMAD R3, R10, UR4, RZ ;  /* 0x000000040a037c24 */ /* 0x002fc4000f8e02ff */
[-C--:B------:R-:W-:Y:S02]  /*0110*/  IMAD R8, R2, R10.reuse, UR5 ;  /* 0x0000000502087e24 */ /* 0x080fe4000f8e020a */
[C---:B------:R-:W-:Y:S01]  /*0120*/  IMAD R2, R3.reuse, 0x40, R2 ;  /* 0x0000004003027824 */ /* 0x040fe200078e0202 */
[----:B------:R-:W-:Y:S01]  /*0130*/  LEA R4, R3, UR5, 0x6 ;  /* 0x0000000503047c11 */ /* 0x000fe2000f8e30ff */
[----:B0-----:R-:W-:-:S04]  /*0140*/  IMAD R5, R9, R10, R0 ;  /* 0x0000000a09057224 */ /* 0x001fc800078e0200 */
[--C-:B------:R-:W-:Y:S02]  /*0150*/  IMAD R3, R10, 0x20, R5.reuse ;  /* 0x000000200a037824 */ /* 0x100fe400078e0205 */
[C---:B------:R-:W-:Y:S02]  /*0160*/  IMAD.IADD R23, R4.reuse, 0x1, R5 ;  /* 0x0000000104177824 */ /* 0x040fe400078e0205 */
[C---:B------:R-:W-:Y:S02]  /*0170*/  IMAD.IADD R13, R5.reuse, 0x1, R8 ;  /* 0x00000001050d7824 */ /* 0x040fe400078e0208 */
[----:B------:R-:W-:Y:S02]  /*0180*/  IMAD.IADD R21, R4, 0x1, R3 ;  /* 0x0000000104157824 */ /* 0x000fe400078e0203 */
[--C-:B------:R-:W-:Y:S02]  /*0190*/  IMAD.IADD R11, R5, 0x1, R2.reuse ;  /* 0x00000001050b7824 */ /* 0x100fe400078e0202 */
[----:B------:R-:W-:-:S02]  /*01a0*/  IMAD.IADD R5, R3, 0x1, R2 ;  /* 0x0000000103057824 */ /* 0x000fc400078e0202 */
[----:B------:R-:W-:Y:S02]  /*01b0*/  IMAD.IADD R15, R3, 0x1, R8 ;  /* 0x00000001030f7824 */ /* 0x000fe400078e0208 */
[----:B---3--:R-:W-:-:S04]  /*01c0*/  IMAD.WIDE R22, R23, 0x4, R6 ;  /* 0x0000000417167825 */ /* 0x008fc800078e0206 */
[--C-:B------:R-:W-:Y:S01]  /*01d0*/  IMAD.WIDE R20, R21, 0x4, R6.reuse ;  /* 0x0000000415147825 */ /* 0x100fe200078e0206 */
[----:B--2---:R-:W2:Y:S03]  /*01e0*/  LDG.E R8, desc[UR8][R22.64] ;  /* 0x0000000816087981 */ /* 0x004ea6000c1e1900 */
[--C-:B------:R-:W-:Y:S01]  /*01f0*/  IMAD.WIDE R2, R13, 0x4, R6.reuse ;  /* 0x000000040d027825 */ /* 0x100fe200078e0206 */
[----:B------:R-:W3:Y:S03]  /*0200*/  LDG.E R12, desc[UR8][R20.64] ;  /* 0x00000008140c7981 */ /* 0x000ee6000c1e1900 */
[--C-:B------:R-:W-:Y:S01]  /*0210*/  IMAD.WIDE R10, R11, 0x4, R6.reuse ;  /* 0x000000040b0a7825 */ /* 0x100fe200078e0206 */
[----:B------:R-:W4:Y:S03]  /*0220*/  LDG.E R16, desc[UR8][R22.64+0x80] ;  /* 0x0000800816107981 */ /* 0x000f26000c1e1900 */
[--C-:B------:R-:W-:Y:S01]  /*0230*/  IMAD.WIDE R4, R5, 0x4, R6.reuse ;  /* 0x0000000405047825 */ /* 0x100fe200078e0206 */
[----:B------:R-:W5:Y:S03]  /*0240*/  LDG.E R14, desc[UR8][R20.64+0x80] ;  /* 0x00008008140e7981 */ /* 0x000f66000c1e1900 */
[----:B------:R-:W-:Y:S01]  /*0250*/  IMAD.WIDE R6, R15, 0x4, R6 ;  /* 0x000000040f067825 */ /* 0x000fe200078e0206 */
[----:B------:R-:W5:Y:S04]  /*0260*/  LDG.E R13, desc[UR8][R10.64] ;  /* 0x000000080a0d7981 */ /* 0x000f68000c1e1900 */
[----:B------:R0:W5:Y:S04]  /*0270*/  LDG.E R17, desc[UR8][R10.64+0x80] ;  /* 0x000080080a117981 */ /* 0x000168000c1e1900 */
[----:B------:R-:W5:Y:S04]  /*0280*/  LDG.E R15, desc[UR8][R4.64] ;  /* 0x00000008040f7981 */ /* 0x000f68000c1e1900 */
[----:B------:R-:W5:Y:S04]  /*0290*/  LDG.E R25, desc[UR8][R4.64+0x80] ;  /* 0x0000800804197981 */ /* 0x000f68000c1e1900 */
[----:B------:R-:W5:Y:S04]  /*02a0*/  LDG.E R18, desc[UR8][R2.64] ;  /* 0x0000000802127981 */ /* 0x000f68000c1e1900 */
[----:B------:R1:W5:Y:S04]  /*02b0*/  LDG.E R26, desc[UR8][R2.64+0x80] ;  /* 0x00008008021a7981 */ /* 0x000368000c1e1900 */
[----:B------:R-:W5:Y:S04]  /*02c0*/  LDG.E R24, desc[UR8][R6.64] ;  /* 0x0000000806187981 */ /* 0x000f68000c1e1900 */
[----:B------:R-:W5:Y:S01]  /*02d0*/  LDG.E R28, desc[UR8][R6.64+0x80] ;  /* 0x00008008061c7981 */ /* 0x000f62000c1e1900 */
[----:B------:R-:W0:Y:S01]  /*02e0*/  S2UR UR7, SR_CgaCtaId ;  /* 0x00000000000779c3 */ /* 0x000e220000008800 */
[----:B------:R-:W-:-:S02]  /*02f0*/  UMOV UR4, 0x400 ;  /* 0x0000040000047882 */ /* 0x000fc40000000000 */
[----:B------:R-:W-:Y:S02]  /*0300*/  UIADD3 UR5, UPT, UPT, UR4, 0x8000, URZ ;  /* 0x0000800004057890 */ /* 0x000fe4000fffe0ff */
[----:B------:R-:W-:Y:S02]  /*0310*/  UIADD3 UR6, UPT, UPT, UR4, 0x4000, URZ ;  /* 0x0000400004067890 */ /* 0x000fe4000fffe0ff */
[----:B0-----:R-:W-:Y:S02]  /*0320*/  ULEA UR5, UR7, UR5, 0x18 ;  /* 0x0000000507057291 */ /* 0x001fe4000f8ec0ff */
[----:B------:R-:W-:Y:S02]  /*0330*/  ULEA UR4, UR7, UR4, 0x18 ;  /* 0x0000000407047291 */ /* 0x000fe4000f8ec0ff */
[----:B------:R-:W-:Y:S02]  /*0340*/  ULEA UR6, UR7, UR6, 0x18 ;  /* 0x0000000607067291 */ /* 0x000fe4000f8ec0ff */
[----:B------:R-:W-:-:S02]  /*0350*/  LEA R11, R9, UR5, 0x8 ;  /* 0x00000005090b7c11 */ /* 0x000fc4000f8e40ff */
[C---:B------:R-:W-:Y:S02]  /*0360*/  LEA R19, R9.reuse, UR4, 0x8 ;  /* 0x0000000409137c11 */ /* 0x040fe4000f8e40ff */
[----:B------:R-:W-:Y:S01]  /*0370*/  LEA R9, R9, UR6, 0x8 ;  /* 0x0000000609097c11 */ /* 0x000fe2000f8e40ff */
[C---:B-1----:R-:W-:Y:S02]  /*0380*/  IMAD R3, R0.reuse, 0x4, R11 ;  /* 0x0000000400037824 */ /* 0x042fe400078e020b */
[C---:B------:R-:W-:Y:S02]  /*0390*/  IMAD R2, R0.reuse, 0x4, R19 ;  /* 0x0000000400027824 */ /* 0x040fe400078e0213 */
[C---:B------:R-:W-:Y:S01]  /*03a0*/  IMAD R27, R0.reuse, 0x4, R9 ;  /* 0x00000004001b7824 */ /* 0x040fe200078e0209 */
[----:B------:R-:W-:Y:S01]  /*03b0*/  LEA R4, R0, UR6, 0x2 ;  /* 0x0000000600047c11 */ /* 0x000fe2000f8e10ff */
[----:B------:R-:W-:Y:S01]  /*03c0*/  VIADD R0, R19, 0x2000 ;  /* 0x0000200013007836 */ /* 0x000fe20000000000 */
[----:B------:R-:W-:Y:S01]  /*03d0*/  UMOV UR4, 0x2000 ;  /* 0x0000200000047882 */ /* 0x000fe20000000000 */
[----:B--2---:R-:W-:Y:S04]  /*03e0*/  STS [R3], R8 ;  /* 0x0000000803007388 */ /* 0x004fe80000000800 */
[----:B---3--:R-:W-:Y:S04]  /*03f0*/  STS [R3+0x2000], R12 ;  /* 0x0020000c03007388 */ /* 0x008fe80000000800 */
[----:B----4-:R-:W-:Y:S04]  /*0400*/  STS [R3+0x80], R16 ;  /* 0x0000801003007388 */ /* 0x010fe80000000800 */
[----:B-----5:R-:W-:Y:S04]  /*0410*/  STS [R3+0x2080], R14 ;  /* 0x0020800e03007388 */ /* 0x020fe80000000800 */
[----:B------:R-:W-:Y:S04]  /*0420*/  STS [R2], R13 ;  /* 0x0000000d02007388 */ /* 0x000fe80000000800 */
[----:B------:R-:W-:Y:S04]  /*0430*/  STS [R2+0x80], R17 ;  /* 0x0000801102007388 */ /* 0x000fe80000000800 */
[----:B------:R-:W-:Y:S04]  /*0440*/  STS [R2+0x2000], R15 ;  /* 0x0020000f02007388 */ /* 0x000fe80000000800 */
[----:B------:R0:W-:Y:S04]  /*0450*/  STS [R2+0x2080], R25 ;  /* 0x0020801902007388 */ /* 0x0001e80000000800 */
[----:B------:R1:W-:Y:S04]  /*0460*/  STS [R27], R18 ;  /* 0x000000121b007388 */ /* 0x0003e80000000800 */
[----:B------:R1:W-:Y:S04]  /*0470*/  STS [R27+0x80], R26 ;  /* 0x0000801a1b007388 */ /* 0x0003e80000000800 */
[----:B------:R1:W-:Y:S04]  /*0480*/  STS [R27+0x2000], R24 ;  /* 0x002000181b007388 */ /* 0x0003e80000000800 */
[----:B------:R1:W-:Y:S01]  /*0490*/  STS [R27+0x2080], R28 ;  /* 0x0020801c1b007388 */ /* 0x0003e20000000800 */
[----:B------:R-:W-:Y:S06]  /*04a0*/  BAR.SYNC.DEFER_BLOCKING 0x0 ;  /* 0x0000000000007b1d */ /* 0x000fec0000010000 */
[----:B------:R1:W2:Y:S04]  /*04b0*/  LDS R9, [R3] ;  /* 0x0000000003097984 */ /* 0x0002a80000000800 */
[----:B------:R1:W3:Y:S04]  /*04c0*/  LDS R5, [R3+0x2000] ;  /* 0x0020000003057984 */ /* 0x0002e80000000800 */
[----:B------:R1:W4:Y:S04]  /*04d0*/  LDS R7, [R3+0x80] ;  /* 0x0000800003077984 */ /* 0x0003280000000800 */
[----:B------:R1:W1:Y:S01]  /*04e0*/  LDS R11, [R3+0x2080] ;  /* 0x00208000030b7984 */ /* 0x0002620000000800 */
[----:B0-----:R-:W-:-:S07]  /*04f0*/  VIADD R2, R4, 0x1000 ;  /* 0x0000100004027836 */ /* 0x001fce0000000000 */
.L_x_0:
[----:B------:R-:W-:Y:S01]  /*0500*/  LDS R10, [R2+-0x1000] ;  /* 0xfff00000020a7984 */ /* 0x000fe20000000800 */
[----:B------:R-:W-:-:S03]  /*0510*/  UIADD3 UR4, UPT, UPT, UR4, 0x80, URZ ;  /* 0x0000008004047890 */ /* 0x000fc6000fffe0ff */
[----:B------:R-:W2:Y:S01]  /*0520*/  LDS.128 R12, [R0+-0x2000] ;  /* 0xffe00000000c7984 */ /* 0x000ea20000000c00 */
[----:B------:R-:W-:-:S03]  /*0530*/  UISETP.NE.AND UP0, UPT, UR4, 0x2100, UPT ;  /* 0x000021000400788c */ /* 0x000fc6000bf05270 */
[----:B-1----:R-:W3:Y:S04]  /*0540*/  LDS.128 R16, [R0] ;  /* 0x0000000000107984 */ /* 0x002ee80000000c00 */
[----:B------:R-:W4:Y:S04]  /*0550*/  LDS R8, [R2+-0xf80] ;  /* 0xfff0800002087984 */ /* 0x000f280000000800 */
[----:B------:R-:W0:Y:S04]  /*0560*/  LDS R6, [R2+-0xf00] ;  /* 0xfff1000002067984 */ /* 0x000e280000000800 */
[----:B------:R-:W1:Y:S04]  /*0570*/  LDS R4, [R2+-0xe80] ;  /* 0xfff1800002047984 */ /* 0x000e680000000800 */
[----:B------:R-:W5:Y:S04]  /*0580*/  LDS R27, [R2+-0xe00] ;  /* 0xfff20000021b7984 */ /* 0x000f680000000800 */
[----:B------:R-:W5:Y:S04]  /*0590*/  LDS R25, [R2+-0xd80] ;  /* 0xfff2800002197984 */ /* 0x000f680000000800 */
[----:B------:R-:W5:Y:S04]  /*05a0*/  LDS R26, [R2+-0xd00] ;  /* 0xfff30000021a7984 */ /* 0x000f680000000800 */
[----:B------:R-:W5:Y:S04]  /*05b0*/  LDS R24, [R2+-0xc80] ;  /* 0xfff3800002187984 */ /* 0x000f680000000800 */
[----:B------:R-:W-:Y:S01]  /*05c0*/  LDS R28, [R2+-0x280] ;  /* 0xfffd8000021c7984 */ /* 0x000fe20000000800 */
[----:B--2---:R-:W-:-:S02]  /*05d0*/  VIADDMNMX R9, R10, R12, R9, PT ;  /* 0x0000000c0a097246 */ /* 0x004fc40003800109 */
[----:B---3--:R-:W-:Y:S02]  /*05e0*/  VIADDMNMX R5, R10, R16, R5, PT ;  /* 0x000000100a057246 */ /* 0x008fe40003800105 */
[----:B----4-:R-:W-:Y:S02]  /*05f0*/  VIADDMNMX R7, R8, R12, R7, PT ;  /* 0x0000000c08077246 */ /* 0x010fe40003800107 */
[----:B------:R-:W-:Y:S02]  /*0600*/  VIADDMNMX R8, R16, R8, R11, PT ;  /* 0x0000000810087246 */ /* 0x000fe4000380010b */
[C---:B0-----:R-:W-:Y:S01]  /*0610*/  VIADDMNMX R9, R6.reuse, R13, R9, PT ;  /* 0x0000000d06097246 */ /* 0x041fe20003800109 */
[----:B------:R-:W-:Y:S01]  /*0620*/  LDS R16, [R2+-0x900] ;  /* 0xfff7000002107984 */ /* 0x000fe20000000800 */
[----:B------:R-:W-:Y:S02]  /*0630*/  VIADDMNMX R5, R6, R17, R5, PT ;  /* 0x0000001106057246 */ /* 0x000fe40003800105 */
[----:B-1----:R-:W-:-:S02]  /*0640*/  VIADDMNMX R7, R4, R13, R7, PT ;  /* 0x0000000d04077246 */ /* 0x002fc40003800107 */
[----:B------:R-:W-:Y:S01]  /*0650*/  VIADDMNMX R17, R17, R4, R8, PT ;  /* 0x0000000411117246 */ /* 0x000fe20003800108 */
[----:B------:R-:W-:Y:S01]  /*0660*/  LDS R13, [R2+-0xc00] ;  /* 0xfff40000020d7984 */ /* 0x000fe20000000800 */
[C---:B-----5:R-:W-:Y:S02]  /*0670*/  VIADDMNMX R12, R27.reuse, R14, R9, PT ;  /* 0x0000000e1b0c7246 */ /* 0x060fe40003800109 */
[----:B------:R-:W-:Y:S01]  /*0680*/  VIADDMNMX R27, R27, R18, R5, PT ;  /* 0x000000121b1b7246 */ /* 0x000fe20003800105 */
[----:B------:R-:W0:Y:S01]  /*0690*/  LDS.128 R8, [R0+0x10] ;  /* 0x0000100000087984 */ /* 0x000e220000000c00 */
[----:B------:R-:W-:Y:S02]  /*06a0*/  VIADDMNMX R14, R25, R14, R7, PT ;  /* 0x0000000e190e7246 */ /* 0x000fe40003800107 */
[----:B------:R-:W-:Y:S01]  /*06b0*/  VIADDMNMX R17, R18, R25, R17, PT ;  /* 0x0000001912117246 */ /* 0x000fe20003800111 */
[----:B------:R-:W1:Y:S01]  /*06c0*/  LDS.128 R4, [R0+-0x1ff0] ;  /* 0xffe0100000047984 */ /* 0x000e620000000c00 */
[----:B------:R-:W-:-:S02]  /*06d0*/  VIADDMNMX R12, R26, R15, R12, PT ;  /* 0x0000000f1a0c7246 */ /* 0x000fc4000380010c */
[----:B------:R-:W-:Y:S01]  /*06e0*/  VIADDMNMX R26, R26, R19, R27, PT ;  /* 0x000000131a1a7246 */ /* 0x000fe2000380011b */
[----:B------:R-:W2:Y:S01]  /*06f0*/  LDS R25, [R2+-0xb80] ;  /* 0xfff4800002197984 */ /* 0x000ea20000000800 */
[----:B------:R-:W-:Y:S02]  /*0700*/  VIADDMNMX R15, R24, R15, R14, PT ;  /* 0x0000000f180f7246 */ /* 0x000fe4000380010e */
[----:B------:R-:W-:Y:S01]  /*0710*/  VIADDMNMX R27, R19, R24, R17, PT ;  /* 0x00000018131b7246 */ /* 0x000fe20003800111 */
[----:B------:R-:W3:Y:S04]  /*0720*/  LDS R14, [R2+-0xb00] ;  /* 0xfff50000020e7984 */ /* 0x000ee80000000800 */
[----:B------:R-:W4:Y:S04]  /*0730*/  LDS R18, [R2+-0xa80] ;  /* 0xfff5800002127984 */ /* 0x000f280000000800 */
[----:B------:R-:W5:Y:S04]  /*0740*/  LDS R19, [R2+-0xa00] ;  /* 0xfff6000002137984 */ /* 0x000f680000000800 */
[----:B------:R-:W5:Y:S04]  /*0750*/  LDS R17, [R2+-0x980] ;  /* 0xfff6800002117984 */ /* 0x000f680000000800 */
[----:B------:R-:W5:Y:S01]  /*0760*/  LDS R24, [R2+-0x880] ;  /* 0xfff7800002187984 */ /* 0x000f620000000800 */
[----:B0-----:R-:W-:-:S02]  /*0770*/  VIADDMNMX R26, R13, R8, R26, PT ;  /* 0x000000080d1a7246 */ /* 0x001fc4000380011a */
[-C--:B-1----:R-:W-:Y:S02]  /*0780*/  VIADDMNMX R12, R13, R4.reuse, R12, PT ;  /* 0x000000040d0c7246 */ /* 0x082fe4000380010c */
[----:B--2---:R-:W-:Y:S02]  /*0790*/  VIADDMNMX R15, R25, R4, R15, PT ;  /* 0x00000004190f7246 */ /* 0x004fe4000380010f */
[----:B------:R-:W-:Y:S02]  /*07a0*/  VIADDMNMX R27, R8, R25, R27, PT ;  /* 0x00000019081b7246 */ /* 0x000fe4000380011b */
[C---:B---3--:R-:W-:Y:S01]  /*07b0*/  VIADDMNMX R12, R14.reuse, R5, R12, PT ;  /* 0x000000050e0c7246 */ /* 0x048fe2000380010c */
[----:B------:R-:W-:Y:S01]  /*07c0*/  LDS R25, [R2+-0x580] ;  /* 0xfffa800002197984 */ /* 0x000fe20000000800 */
[----:B------:R-:W-:Y:S02]  /*07d0*/  VIADDMNMX R26, R14, R9, R26, PT ;  /* 0x000000090e1a7246 */ /* 0x000fe4000380011a */
[----:B----4-:R-:W-:-:S02]  /*07e0*/  VIADDMNMX R15, R18, R5, R15, PT ;  /* 0x00000005120f7246 */ /* 0x010fc4000380010f */
[----:B------:R-:W-:Y:S01]  /*07f0*/  VIADDMNMX R27, R9, R18, R27, PT ;  /* 0x00000012091b7246 */ /* 0x000fe2000380011b */
[----:B------:R-:W-:Y:S01]  /*0800*/  LDS R5, [R2+-0x800] ;  /* 0xfff8000002057984 */ /* 0x000fe20000000800 */
[C---:B-----5:R-:W-:Y:S02]  /*0810*/  VIADDMNMX R8, R19.reuse, R6, R12, PT ;  /* 0x0000000613087246 */ /* 0x060fe4000380010c */
[----:B------:R-:W-:Y:S01]  /*0820*/  VIADDMNMX R4, R19, R10, R26, PT ;  /* 0x0000000a13047246 */ /* 0x000fe2000380011a */
[----:B------:R-:W-:Y:S01]  /*0830*/  LDS R9, [R2+-0x780] ;  /* 0xfff8800002097984 */ /* 0x000fe20000000800 */
[----:B------:R-:W-:Y:S02]  /*0840*/  VIADDMNMX R6, R17, R6, R15, PT ;  /* 0x0000000611067246 */ /* 0x000fe4000380010f */
[----:B------:R-:W-:Y:S01]  /*0850*/  VIADDMNMX R27, R10, R17, R27, PT ;  /* 0x000000110a1b7246 */ /* 0x000fe2000380011b */
[----:B------:R-:W0:Y:S01]  /*0860*/  LDS.128 R12, [R0+-0x1fe0] ;  /* 0xffe02000000c7984 */ /* 0x000e220000000c00 */
[----:B------:R-:W-:-:S02]  /*0870*/  VIADDMNMX R8, R16, R7, R8, PT ;  /* 0x0000000710087246 */ /* 0x000fc40003800108 */
[----:B------:R-:W-:Y:S01]  /*0880*/  VIADDMNMX R4, R16, R11, R4, PT ;  /* 0x0000000b10047246 */ /* 0x000fe20003800104 */
[----:B------:R-:W1:Y:S01]  /*0890*/  LDS R10, [R2+-0x680] ;  /* 0xfff98000020a7984 */ /* 0x000e620000000800 */
[----:B------:R-:W-:Y:S02]  /*08a0*/  VIADDMNMX R26, R24, R7, R6, PT ;  /* 0x00000007181a7246 */ /* 0x000fe40003800106 */
[----:B------:R-:W-:Y:S01]  /*08b0*/  VIADDMNMX R27, R11, R24, R27, PT ;  /* 0x000000180b1b7246 */ /* 0x000fe2000380011b */
[----:B------:R-:W2:Y:S04]  /*08c0*/  LDS.128 R16, [R0+0x20] ;  /* 0x0000200000107984 */ /* 0x000ea80000000c00 */
[----:B------:R-:W3:Y:S04]  /*08d0*/  LDS R6, [R2+-0x700] ;  /* 0xfff9000002067984 */ /* 0x000ee80000000800 */
[----:B------:R-:W4:Y:S01]  /*08e0*/  LDS R7, [R2+-0x600] ;  /* 0xfffa000002077984 */ /* 0x000f220000000800 */
[----:B0-----:R-:W-:-:S02]  /*08f0*/  VIADDMNMX R8, R5, R12, R8, PT ;  /* 0x0000000c05087246 */ /* 0x001fc40003800108 */
[----:B------:R-:W-:Y:S02]  /*0900*/  VIADDMNMX R11, R9, R12, R26, PT ;  /* 0x0000000c090b7246 */ /* 0x000fe4000380011a */
[----:B------:R-:W0:Y:S02]  /*0910*/  LDS R12, [R2+-0x500] ;  /* 0xfffb0000020c7984 */ /* 0x000e240000000800 */
[----:B-1----:R-:W-:Y:S02]  /*0920*/  VIADDMNMX R11, R10, R13, R11, PT ;  /* 0x0000000d0a0b7246 */ /* 0x002fe4000380010b */
[----:B--2---:R-:W-:Y:S02]  /*0930*/  VIADDMNMX R4, R5, R16, R4, PT ;  /* 0x0000001005047246 */ /* 0x004fe40003800104 */
[----:B------:R-:W-:Y:S02]  /*0940*/  VIADDMNMX R24, R16, R9, R27, PT ;  /* 0x0000000910187246 */ /* 0x000fe4000380011b */
[C---:B---3--:R-:W-:Y:S01]  /*0950*/  VIADDMNMX R4, R6.reuse, R17, R4, PT ;  /* 0x0000001106047246 */ /* 0x048fe20003800104 */
[----:B------:R-:W1:Y:S01]  /*0960*/  LDS R16, [R2+-0x480] ;  /* 0xfffb800002107984 */ /* 0x000e620000000800 */
[----:B------:R-:W-:-:S02]  /*0970*/  VIADDMNMX R8, R6, R13, R8, PT ;  /* 0x0000000d06087246 */ /* 0x000fc40003800108 */
[----:B------:R-:W-:Y:S01]  /*0980*/  VIADDMNMX R24, R17, R10, R24, PT ;  /* 0x0000000a11187246 */ /* 0x000fe20003800118 */
[----:B------:R-:W-:Y:S01]  /*0990*/  LDS R13, [R2+-0x400] ;  /* 0xfffc0000020d7984 */ /* 0x000fe20000000800 */
[C---:B----4-:R-:W-:Y:S02]  /*09a0*/  VIADDMNMX R26, R7.reuse, R14, R8, PT ;  /* 0x0000000e071a7246 */ /* 0x050fe40003800108 */
[----:B------:R-:W-:Y:S02]  /*09b0*/  VIADDMNMX R27, R7, R18, R4, PT ;  /* 0x00000012071b7246 */ /* 0x000fe40003800104 */
[----:B------:R-:W-:Y:S01]  /*09c0*/  VIADDMNMX R17, R25, R14, R11, PT ;  /* 0x0000000e19117246 */ /* 0x000fe2000380010b */
[----:B------:R-:W2:Y:S01]  /*09d0*/  LDS.128 R4, [R0+-0x1fd0] ;  /* 0xffe0300000047984 */ /* 0x000ea20000000c00 */
[----:B------:R-:W-:-:S03]  /*09e0*/  VIADDMNMX R18, R18, R25, R24, PT ;  /* 0x0000001912127246 */ /* 0x000fc60003800118 */
[----:B------:R-:W3:Y:S04]  /*09f0*/  LDS.128 R8, [R0+0x30] ;  /* 0x0000300000087984 */ /* 0x000ee80000000c00 */
[----:B------:R-:W4:Y:S01]  /*0a00*/  LDS R25, [R2+-0x380] ;  /* 0xfffc800002197984 */ /* 0x000f220000000800 */
[C---:B0-----:R-:W-:Y:S02]  /*0a10*/  VIADDMNMX R14, R12.reuse, R15, R26, PT ;  /* 0x0000000f0c0e7246 */ /* 0x041fe4000380011a */
[----:B------:R-:W-:Y:S01]  /*0a20*/  VIADDMNMX R24, R12, R19, R27, PT ;  /* 0x000000130c187246 */ /* 0x000fe2000380011b */
[----:B------:R-:W-:Y:S04]  /*0a30*/  LDS R26, [R2+-0x100] ;  /* 0xffff0000021a7984 */ /* 0x000fe80000000800 */
[----:B------:R-:W0:Y:S01]  /*0a40*/  LDS R12, [R2+-0x300] ;  /* 0xfffd0000020c7984 */ /* 0x000e220000000800 */
[----:B-1----:R-:W-:-:S03]  /*0a50*/  VIADDMNMX R15, R16, R15, R17, PT ;  /* 0x0000000f100f7246 */ /* 0x002fc60003800111 */
[----:B------:R-:W1:Y:S01]  /*0a60*/  LDS R27, [R2+-0x200] ;  /* 0xfffe0000021b7984 */ /* 0x000e620000000800 */
[----:B------:R-:W-:-:S03]  /*0a70*/  VIADDMNMX R18, R19, R16, R18, PT ;  /* 0x0000001013127246 */ /* 0x000fc60003800112 */
[----:B------:R-:W5:Y:S01]  /*0a80*/  LDS R17, [R2+-0x180] ;  /* 0xfffe800002117984 */ /* 0x000f620000000800 */
[C---:B--2---:R-:W-:Y:S02]  /*0a90*/  VIADDMNMX R14, R13.reuse, R4, R14, PT ;  /* 0x000000040d0e7246 */ /* 0x044fe4000380010e */
[----:B---3--:R-:W-:Y:S02]  /*0aa0*/  VIADDMNMX R13, R13, R8, R24, PT ;  /* 0x000000080d0d7246 */ /* 0x008fe40003800118 */
[----:B------:R-:W2:Y:S01]  /*0ab0*/  LDS R24, [R2+-0x80] ;  /* 0xffff800002187984 */ /* 0x000ea20000000800 */
[----:B----4-:R-:W-:Y:S02]  /*0ac0*/  VIADDMNMX R15, R25, R4, R15, PT ;  /* 0x00000004190f7246 */ /* 0x010fe4000380010f */
[----:B------:R-:W-:Y:S02]  /*0ad0*/  VIADDMNMX R18, R8, R25, R18, PT ;  /* 0x0000001908127246 */ /* 0x000fe40003800112 */
[----:B------:R-:W-:Y:S01]  /*0ae0*/  VIADDMNMX R8, R28, R5, R15, PT ;  /* 0x000000051c087246 */ /* 0x000fe2000380010f */
[----:B------:R-:W-:Y:S01]  /*0af0*/  LDS R25, [R2+0x280] ;  /* 0x0002800002197984 */ /* 0x000fe20000000800 */
[----:B------:R-:W-:-:S02]  /*0b00*/  VIADDMNMX R18, R9, R28, R18, PT ;  /* 0x0000001c09127246 */ /* 0x000fc40003800112 */
[C---:B0-----:R-:W-:Y:S02]  /*0b10*/  VIADDMNMX R4, R12.reuse, R5, R14, PT ;  /* 0x000000050c047246 */ /* 0x041fe4000380010e */
[----:B------:R-:W-:Y:S01]  /*0b20*/  VIADDMNMX R13, R12, R9, R13, PT ;  /* 0x000000090c0d7246 */ /* 0x000fe2000380010d */
[----:B------:R-:W-:Y:S01]  /*0b30*/  LDS R5, [R2+0x80] ;  /* 0x0000800002057984 */ /* 0x000fe20000000800 */
[C---:B-1----:R-:W-:Y:S02]  /*0b40*/  VIADDMNMX R4, R27.reuse, R6, R4, PT ;  /* 0x000000061b047246 */ /* 0x042fe40003800104 */
[----:B------:R-:W-:Y:S01]  /*0b50*/  VIADDMNMX R27, R27, R10, R13, PT ;  /* 0x0000000a1b1b7246 */ /* 0x000fe2000380010d */
[----:B------:R-:W-:Y:S01]  /*0b60*/  LDS R9, [R2] ;  /* 0x0000000002097984 */ /* 0x000fe20000000800 */
[----:B-----5:R-:W-:Y:S02]  /*0b70*/  VIADDMNMX R8, R17, R6, R8, PT ;  /* 0x0000000611087246 */ /* 0x020fe40003800108 */
[----:B------:R-:W-:Y:S01]  /*0b80*/  VIADDMNMX R10, R10, R17, R18, PT ;  /* 0x000000110a0a7246 */ /* 0x000fe20003800112 */
[----:B------:R-:W0:Y:S01]  /*0b90*/  LDS.128 R12, [R0+-0x1fc0] ;  /* 0xffe04000000c7984 */ /* 0x000e220000000c00 */
[----:B------:R-:W-:-:S02]  /*0ba0*/  VIADDMNMX R4, R26, R7, R4, PT ;  /* 0x000000071a047246 */ /* 0x000fc40003800104 */
[----:B------:R-:W-:Y:S01]  /*0bb0*/  VIADDMNMX R26, R26, R11, R27, PT ;  /* 0x0000000b1a1a7246 */ /* 0x000fe2000380011b */
[----:B------:R-:W1:Y:S01]  /*0bc0*/  LDS.128 R16, [R0+0x40] ;  /* 0x0000400000107984 */ /* 0x000e620000000c00 */
[----:B--2---:R-:W-:-:S03]  /*0bd0*/  VIADDMNMX R27, R24, R7, R8, PT ;  /* 0x00000007181b7246 */ /* 0x004fc60003800108 */
[----:B------:R-:W2:Y:S01]  /*0be0*/  LDS R6, [R2+0x100] ;  /* 0x0001000002067984 */ /* 0x000ea20000000800 */
[----:B------:R-:W-:-:S03]  /*0bf0*/  VIADDMNMX R11, R11, R24, R10, PT ;  /* 0x000000180b0b7246 */ /* 0x000fc6000380010a */
[----:B------:R-:W3:Y:S04]  /*0c00*/  LDS R8, [R2+0x180] ;  /* 0x0001800002087984 */ /* 0x000ee80000000800 */
[----:B------:R-:W4:Y:S04]  /*0c10*/  LDS R7, [R2+0x200] ;  /* 0x0002000002077984 */ /* 0x000f280000000800 */
[----:B------:R-:W-:Y:S01]  /*0c20*/  LDS R24, [R2+0x380] ;  /* 0x0003800002187984 */ /* 0x000fe20000000800 */
[-C--:B0-----:R-:W-:Y:S02]  /*0c30*/  VIADDMNMX R4, R9, R12.reuse, R4, PT ;  /* 0x0000000c09047246 */ /* 0x081fe40003800104 */
[----:B------:R-:W-:-:S02]  /*0c40*/  VIADDMNMX R10, R5, R12, R27, PT ;  /* 0x0000000c050a7246 */ /* 0x000fc4000380011b */
[----:B------:R-:W0:Y:S01]  /*0c50*/  LDS R12, [R2+0x300] ;  /* 0x00030000020c7984 */ /* 0x000e220000000800 */
[----:B-1----:R-:W-:Y:S02]  /*0c60*/  VIADDMNMX R26, R9, R16, R26, PT ;  /* 0x00000010091a7246 */ /* 0x002fe4000380011a */
[----:B------:R-:W-:Y:S02]  /*0c70*/  VIADDMNMX R11, R16, R5, R11, PT ;  /* 0x00000005100b7246 */ /* 0x000fe4000380010b */
[C---:B--2---:R-:W-:Y:S02]  /*0c80*/  VIADDMNMX R4, R6.reuse, R13, R4, PT ;  /* 0x0000000d06047246 */ /* 0x044fe40003800104 */
[----:B------:R-:W-:Y:S02]  /*0c90*/  VIADDMNMX R26, R6, R17, R26, PT ;  /* 0x00000011061a7246 */ /* 0x000fe4000380011a */
[----:B---3--:R-:W-:Y:S02]  /*0ca0*/  VIADDMNMX R10, R8, R13, R10, PT ;  /* 0x0000000d080a7246 */ /* 0x008fe4000380010a */
[----:B------:R-:W-:Y:S01]  /*0cb0*/  VIADDMNMX R17, R17, R8, R11, PT ;  /* 0x0000000811117246 */ /* 0x000fe2000380010b */
[----:B------:R-:W-:Y:S01]  /*0cc0*/  LDS R13, [R2+0x400] ;  /* 0x00040000020d7984 */ /* 0x000fe20000000800 */
[----:B----4-:R-:W-:-:S02]  /*0cd0*/  VIADDMNMX R16, R7, R14, R4, PT ;  /* 0x0000000e07107246 */ /* 0x010fc40003800104 */
[----:B------:R-:W-:Y:S02]  /*0ce0*/  VIADDMNMX R27, R7, R18, R26, PT ;  /* 0x00000012071b7246 */ /* 0x000fe4000380011a */
[----:B------:R-:W-:Y:S01]  /*0cf0*/  VIADDMNMX R18, R18, R25, R17, PT ;  /* 0x0000001912127246 */ /* 0x000fe20003800111 */
[----:B------:R-:W1:Y:S01]  /*0d00*/  LDS.128 R4, [R0+0x50] ;  /* 0x0000500000047984 */ /* 0x000e620000000c00 */
[----:B------:R-:W-:-:S03]  /*0d10*/  VIADDMNMX R26, R25, R14, R10, PT ;  /* 0x0000000e191a7246 */ /* 0x000fc6000380010a */
[----:B------:R-:W2:Y:S04]  /*0d20*/  LDS.128 R8, [R0+-0x1fb0] ;  /* 0xffe0500000087984 */ /* 0x000ea80000000c00 */
[----:B------:R-:W3:Y:S04]  /*0d30*/  LDS R17, [R2+0x480] ;  /* 0x0004800002117984 */ /* 0x000ee80000000800 */
[----:B------:R-:W-:Y:S01]  /*0d40*/  LDS R25, [R2+0x600] ;  /* 0x0006000002197984 */ /* 0x000fe20000000800 */
[C---:B0-----:R-:W-:Y:S02]  /*0d50*/  VIADDMNMX R14, R12.reuse, R15, R16, PT ;  /* 0x0000000f0c0e7246 */ /* 0x041fe40003800110 */
[----:B------:R-:W-:-:S02]  /*0d60*/  VIADDMNMX R16, R12, R19, R27, PT ;  /* 0x000000130c107246 */ /* 0x000fc4000380011b */
[----:B------:R-:W-:Y:S01]  /*0d70*/  VIADDMNMX R27, R19, R24, R18, PT ;  /* 0x00000018131b7246 */ /* 0x000fe20003800112 */
[----:B------:R-:W0:Y:S01]  /*0d80*/  LDS R12, [R2+0x500] ;  /* 0x00050000020c7984 */ /* 0x000e220000000800 */
[----:B------:R-:W-:-:S03]  /*0d90*/  VIADDMNMX R15, R24, R15, R26, PT ;  /* 0x0000000f180f7246 */ /* 0x000fc6000380011a */
[----:B------:R-:W4:Y:S04]  /*0da0*/  LDS R18, [R2+0x580] ;  /* 0x0005800002127984 */ /* 0x000f280000000800 */
[----:B------:R-:W5:Y:S04]  /*0db0*/  LDS R19, [R2+0x680] ;  /* 0x0006800002137984 */ /* 0x000f680000000800 */
[----:B------:R-:W5:Y:S01]  /*0dc0*/  LDS R26, [R2+0x700] ;  /* 0x00070000021a7984 */ /* 0x000f620000000800 */
[----:B-1----:R-:W-:-:S03]  /*0dd0*/  VIADDMNMX R16, R13, R4, R16, PT ;  /* 0x000000040d107246 */ /* 0x002fc60003800110 */
[----:B------:R-:W1:Y:S01]  /*0de0*/  LDS R24, [R2+0x780] ;  /* 0x0007800002187984 */ /* 0x000e620000000800 */
[-C--:B--2---:R-:W-:Y:S02]  /*0df0*/  VIADDMNMX R14, R13, R8.reuse, R14, PT ;  /* 0x000000080d0e7246 */ /* 0x084fe4000380010e */
[----:B---3--:R-:W-:Y:S02]  /*0e00*/  VIADDMNMX R15, R17, R8, R15, PT ;  /* 0x00000008110f7246 */ /* 0x008fe4000380010f */
[----:B------:R-:W-:Y:S01]  /*0e10*/  VIADDMNMX R27, R4, R17, R27, PT ;  /* 0x00000011041b7246 */ /* 0x000fe2000380011b */
[----:B------:R-:W-:Y:S01]  /*0e20*/  LDS R8, [R2+0x980] ;  /* 0x0009800002087984 */ /* 0x000fe20000000800 */
[C---:B0-----:R-:W-:Y:S02]  /*0e30*/  VIADDMNMX R4, R12.reuse, R9, R14, PT ;  /* 0x000000090c047246 */ /* 0x041fe4000380010e */
[----:B------:R-:W-:Y:S02]  /*0e40*/  VIADDMNMX R16, R12, R5, R16, PT ;  /* 0x000000050c107246 */ /* 0x000fe40003800110 */
[----:B----4-:R-:W-:-:S02]  /*0e50*/  VIADDMNMX R15, R18, R9, R15, PT ;  /* 0x00000009120f7246 */ /* 0x010fc4000380010f */
[----:B------:R-:W-:Y:S01]  /*0e60*/  VIADDMNMX R27, R5, R18, R27, PT ;  /* 0x00000012051b7246 */ /* 0x000fe2000380011b */
[----:B------:R-:W-:Y:S01]  /*0e70*/  LDS R9, [R2+0x800] ;  /* 0x0008000002097984 */ /* 0x000fe20000000800 */
[-C--:B------:R-:W-:Y:S02]  /*0e80*/  VIADDMNMX R4, R25, R10.reuse, R4, PT ;  /* 0x0000000a19047246 */ /* 0x080fe40003800104 */
[----:B-----5:R-:W-:Y:S01]  /*0e90*/  VIADDMNMX R10, R19, R10, R15, PT ;  /* 0x0000000a130a7246 */ /* 0x020fe2000380010f */
[----:B------:R-:W-:Y:S01]  /*0ea0*/  LDS R5, [R2+0x880] ;  /* 0x0008800002057984 */ /* 0x000fe20000000800 */
[----:B------:R-:W-:Y:S02]  /*0eb0*/  VIADDMNMX R25, R25, R6, R16, PT ;  /* 0x0000000619197246 */ /* 0x000fe40003800110 */
[----:B------:R-:W-:Y:S01]  /*0ec0*/  VIADDMNMX R27, R6, R19, R27, PT ;  /* 0x00000013061b7246 */ /* 0x000fe2000380011b */
[----:B------:R-:W0:Y:S01]  /*0ed0*/  LDS.128 R12, [R0+-0x1fa0] ;  /* 0xffe06000000c7984 */ /* 0x000e220000000c00 */
[----:B------:R-:W-:-:S02]  /*0ee0*/  VIADDMNMX R4, R26, R11, R4, PT ;  /* 0x0000000b1a047246 */ /* 0x000fc40003800104 */
[----:B------:R-:W-:Y:S01]  /*0ef0*/  VIADDMNMX R26, R26, R7, R25, PT ;  /* 0x000000071a1a7246 */ /* 0x000fe20003800119 */
[----:B------:R-:W2:Y:S01]  /*0f00*/  LDS.128 R16, [R0+0x60] ;  /* 0x0000600000107984 */ /* 0x000ea20000000c00 */
[----:B-1----:R-:W-:Y:S02]  /*0f10*/  VIADDMNMX R27, R7, R24, R27, PT ;  /* 0x00000018071b7246 */ /* 0x002fe4000380011b */
[----:B------:R-:W-:Y:S01]  /*0f20*/  VIADDMNMX R10, R24, R11, R10, PT ;  /* 0x0000000b180a7246 */ /* 0x000fe2000380010a */
[----:B------:R-:W1:Y:S04]  /*0f30*/  LDS R6, [R2+0x900] ;  /* 0x0009000002067984 */ /* 0x000e680000000800 */
[----:B------:R-:W3:Y:S04]  /*0f40*/  LDS R7, [R2+0xa00] ;  /* 0x000a000002077984 */ /* 0x000ee80000000800 */
[----:B------:R-:W4:Y:S04]  /*0f50*/  LDS R25, [R2+0xa80] ;  /* 0x000a800002197984 */ /* 0x000f280000000800 */
[----:B------:R-:W5:Y:S01]  /*0f60*/  LDS R24, [R2+0xb00] ;  /* 0x000b000002187984 */ /* 0x000f620000000800 */
[----:B0-----:R-:W-:-:S02]  /*0f70*/  VIADDMNMX R4, R9, R12, R4, PT ;  /* 0x0000000c09047246 */ /* 0x001fc40003800104 */
[----:B------:R-:W-:Y:S02]  /*0f80*/  VIADDMNMX R10, R5, R12, R10, PT ;  /* 0x0000000c050a7246 */ /* 0x000fe4000380010a */
[----:B--2---:R-:W-:Y:S01]  /*0f90*/  VIADDMNMX R26, R9, R16, R26, PT ;  /* 0x00000010091a7246 */ /* 0x004fe2000380011a */
[----:B------:R-:W0:Y:S01]  /*0fa0*/  LDS R12, [R2+0xb80] ;  /* 0x000b8000020c7984 */ /* 0x000e220000000800 */
[----:B------:R-:W-:Y:S02]  /*0fb0*/  VIADDMNMX R27, R16, R5, R27, PT ;  /* 0x00000005101b7246 */ /* 0x000fe4000380011b */
[C---:B-1----:R-:W-:Y:S02]  /*0fc0*/  VIADDMNMX R4, R6.reuse, R13, R4, PT ;  /* 0x0000000d06047246 */ /* 0x042fe40003800104 */
[----:B------:R-:W-:Y:S02]  /*0fd0*/  VIADDMNMX R26, R6, R17, R26, PT ;  /* 0x00000011061a7246 */ /* 0x000fe4000380011a */
[----:B------:R-:W-:-:S02]  /*0fe0*/  VIADDMNMX R10, R8, R13, R10, PT ;  /* 0x0000000d080a7246 */ /* 0x000fc4000380010a */
[----:B------:R-:W-:Y:S01]  /*0ff0*/  VIADDMNMX R17, R17, R8, R27, PT ;  /* 0x0000000811117246 */ /* 0x000fe2000380011b */
[----:B------:R-:W-:Y:S01]  /*1000*/  LDS R13, [R2+0xc00] ;  /* 0x000c0000020d7984 */ /* 0x000fe20000000800 */
[C---:B---3--:R-:W-:Y:S02]  /*1010*/  VIADDMNMX R16, R7.reuse, R14, R4, PT ;  /* 0x0000000e07107246 */ /* 0x048fe40003800104 */
[----:B------:R-:W-:Y:S02]  /*1020*/  VIADDMNMX R27, R7, R18, R26, PT ;  /* 0x00000012071b7246 */ /* 0x000fe4000380011a */
[----:B----4-:R-:W-:Y:S01]  /*1030*/  VIADDMNMX R26, R25, R14, R10, PT ;  /* 0x0000000e191a7246 */ /* 0x010fe2000380010a */
[----:B------:R-:W1:Y:S01]  /*1040*/  LDS.128 R4, [R0+-0x1f90] ;  /* 0xffe0700000047984 */ /* 0x000e620000000c00 */
[----:B------:R-:W-:Y:S02]  /*1050*/  VIADDMNMX R18, R18, R25, R17, PT ;  /* 0x0000001912127246 */ /* 0x000fe40003800111 */
[C---:B-----5:R-:W-:Y:S01]  /*1060*/  VIADDMNMX R14, R24.reuse, R15, R16, PT ;  /* 0x0000000f180e7246 */ /* 0x060fe20003800110 */
[----:B------:R2:W3:Y:S01]  /*1070*/  LDS.128 R8, [R0+0x70] ;  /* 0x0000700000087984 */ /* 0x0004e20000000c00 */
[----:B------:R-:W-:-:S03]  /*1080*/  VIADDMNMX R24, R24, R19, R27, PT ;  /* 0x0000001318187246 */ /* 0x000fc6000380011b */
[----:B------:R-:W4:Y:S04]  /*1090*/  LDS R17, [R2+0xc80] ;  /* 0x000c800002117984 */ /* 0x000f280000000800 */
[----:B------:R-:W5:Y:S01]  /*10a0*/  LDS R16, [R2+0xd00] ;  /* 0x000d000002107984 */ /* 0x000f620000000800 */
[----:B--2---:R-:W-:-:S03]  /*10b0*/  VIADD R0, R0, 0x80 ;  /* 0x0000008000007836 */ /* 0x004fc60000000000 */
[----:B------:R-:W2:Y:S01]  /*10c0*/  LDS R25, [R2+0xe00] ;  /* 0x000e000002197984 */ /* 0x000ea20000000800 */
[----:B0-----:R-:W-:Y:S02]  /*10d0*/  VIADDMNMX R15, R12, R15, R26, PT ;  /* 0x0000000f0c0f7246 */ /* 0x001fe4000380011a */
[----:B------:R-:W-:Y:S02]  /*10e0*/  VIADDMNMX R26, R19, R12, R18, PT ;  /* 0x0000000c131a7246 */ /* 0x000fe40003800112 */
[----:B------:R-:W0:Y:S04]  /*10f0*/  LDS R18, [R2+0xd80] ;  /* 0x000d800002127984 */ /* 0x000e280000000800 */
[----:B------:R-:W0:Y:S04]  /*1100*/  LDS R19, [R2+0xe80] ;  /* 0x000e800002137984 */ /* 0x000e280000000800 */
[----:B------:R-:W-:Y:S01]  /*1110*/  LDS R12, [R2+0xf80] ;  /* 0x000f8000020c7984 */ /* 0x000fe20000000800 */
[----:B-1----:R-:W-:-:S02]  /*1120*/  VIADDMNMX R14, R13, R4, R14, PT ;  /* 0x000000040d0e7246 */ /* 0x002fc4000380010e */
[----:B---3--:R-:W-:Y:S02]  /*1130*/  VIADDMNMX R13, R13, R8, R24, PT ;  /* 0x000000080d0d7246 */ /* 0x008fe40003800118 */
[----:B------:R1:W3:Y:S01]  /*1140*/  LDS R24, [R2+0xf00] ;  /* 0x000f000002187984 */ /* 0x0002e20000000800 */
[----:B----4-:R-:W-:Y:S02]  /*1150*/  VIADDMNMX R15, R17, R4, R15, PT ;  /* 0x00000004110f7246 */ /* 0x010fe4000380010f */
[----:B------:R-:W-:Y:S02]  /*1160*/  VIADDMNMX R26, R8, R17, R26, PT ;  /* 0x00000011081a7246 */ /* 0x000fe4000380011a */
[C---:B-----5:R-:W-:Y:S02]  /*1170*/  VIADDMNMX R14, R16.reuse, R5, R14, PT ;  /* 0x00000005100e7246 */ /* 0x060fe4000380010e */
[----:B------:R-:W-:Y:S01]  /*1180*/  VIADDMNMX R13, R16, R9, R13, PT ;  /* 0x00000009100d7246 */ /* 0x000fe2000380010d */
[----:B-1----:R-:W-:Y:S01]  /*1190*/  VIADD R2, R2, 0x2000 ;  /* 0x0000200002027836 */ /* 0x002fe20000000000 */
[----:B--2---:R-:W-:-:S02]  /*11a0*/  VIADDMNMX R14, R25, R6, R14, PT ;  /* 0x00000006190e7246 */ /* 0x004fc4000380010e */
[----:B------:R-:W-:Y:S02]  /*11b0*/  VIADDMNMX R13, R25, R10, R13, PT ;  /* 0x0000000a190d7246 */ /* 0x000fe4000380010d */
[----:B0-----:R-:W-:Y:S02]  /*11c0*/  VIADDMNMX R15, R18, R5, R15, PT ;  /* 0x00000005120f7246 */ /* 0x001fe4000380010f */
[----:B------:R-:W-:Y:S02]  /*11d0*/  VIADDMNMX R26, R9, R18, R26, PT ;  /* 0x00000012091a7246 */ /* 0x000fe4000380011a */
[----:B------:R-:W-:Y:S02]  /*11e0*/  VIADDMNMX R15, R19, R6, R15, PT ;  /* 0x00000006130f7246 */ /* 0x000fe4000380010f */
[----:B------:R-:W-:Y:S02]  /*11f0*/  VIADDMNMX R26, R10, R19, R26, PT ;  /* 0x000000130a1a7246 */ /* 0x000fe4000380011a */
[----:B---3--:R-:W-:-:S02]  /*1200*/  VIADDMNMX R9, R24, R7, R14, PT ;  /* 0x0000000718097246 */ /* 0x008fc4000380010e */
[----:B------:R-:W-:Y:S02]  /*1210*/  VIADDMNMX R5, R24, R11, R13, PT ;  /* 0x0000000b18057246 */ /* 0x000fe4000380010d */
[----:B------:R-:W-:Y:S02]  /*1220*/  VIADDMNMX R7, R12, R7, R15, PT ;  /* 0x000000070c077246 */ /* 0x000fe4000380010f */
[----:B------:R-:W-:Y:S01]  /*1230*/  VIADDMNMX R11, R11, R12, R26, PT ;  /* 0x0000000c0b0b7246 */ /* 0x000fe2000380011a */
[----:B------:R-:W-:Y:S06]  /*1240*/  BRA.U UP0, `(.L_x_0) ;  /* 0xfffffff100ac7547 */ /* 0x000fec000b83ffff */
[----:B------:R-:W-:Y:S04]  /*1250*/  STG.E desc[UR8][R22.64], R9 ;  /* 0x0000000916007986 */ /* 0x000fe8000c101908 */
[----:B------:R-:W-:Y:S04]  /*1260*/  STG.E desc[UR8][R20.64], R5 ;  /* 0x0000000514007986 */ /* 0x000fe8000c101908 */
[----:B------:R-:W-:Y:S04]  /*1270*/  STG.E desc[UR8][R22.64+0x80], R7 ;  /* 0x0000800716007986 */ /* 0x000fe8000c101908 */
[----:B------:R-:W-:Y:S04]  /*1280*/  STS [R3], R9 ;  /* 0x0000000903007388 */ /* 0x000fe80000000800 */
[----:B------:R-:W-:Y:S04]  /*1290*/  STS [R3+0x2000], R5 ;  /* 0x0020000503007388 */ /* 0x000fe80000000800 */
[----:B------:R-:W-:Y:S04]  /*12a0*/  STS [R3+0x80], R7 ;  /* 0x0000800703007388 */ /* 0x000fe80000000800 */
[----:B------:R-:W-:Y:S04]  /*12b0*/  STS [R3+0x2080], R11 ;  /* 0x0020800b03007388 */ /* 0x000fe80000000800 */
[----:B------:R-:W-:Y:S01]  /*12c0*/  STG.E desc[UR8][R20.64+0x80], R11 ;  /* 0x0000800b14007986 */ /* 0x000fe2000c101908 */
[----:B------:R-:W-:Y:S05]  /*12d0*/  EXIT ;  /* 0x000000000000794d */ /* 0x000fea0003800000 */
.L_x_1:
[----:B------:R-:W-:-:S00]  /*12e0*/  BRA `(.L_x_1) ;  /* 0xfffffffc00fc7947 */ /* 0x000fc0000383ffff */
[----:B------:R-:W-:-:S00]  /*12f0*/  NOP ;  /* 0x0000000000007918 */ /* 0x000fc00000000000 */
        /* <DEDUP_REMOVED lines=8> */
.L_x_6:


//--------------------- .text._Z6Phase2Piii       --------------------------
	.section	.text._Z6Phase2Piii,"ax",@progbits
	.align	128
        .global         _Z6Phase2Piii
        .type           _Z6Phase2Piii,@function
        .size           _Z6Phase2Piii,(.L_x_7 - _Z6Phase2Piii)
        .other          _Z6Phase2Piii,@"STO_CUDA_ENTRY STV_DEFAULT"
_Z6Phase2Piii:
.text._Z6Phase2Piii:
[----:B------:R-:W-:Y:S08]  /*0000*/  LDC R1, c[0x0][0x37c] ;  /* 0x0000df00ff017b82 */ /* 0x000ff00000000800 */
[----:B------:R-:W0:Y:S08]  /*0010*/  S2UR UR4, SR_CTAID.X ;  /* 0x00000000000479c3 */ /* 0x000e300000002500 */
[----:B------:R-:W0:Y:S02]  /*0020*/  LDC R0, c[0x0][0x388] ;  /* 0x0000e200ff007b82 */ /* 0x000e240000000800 */
[----:B0-----:R-:W-:-:S13]  /*0030*/  ISETP.NE.AND P0, PT, R0, UR4, PT ;  /* 0x0000000400007c0c */ /* 0x001fda000bf05270 */
[----:B------:R-:W-:Y:S05]  /*0040*/  @!P0 EXIT ;  /* 0x000000000000894d */ /* 0x000fea0003800000 */
[----:B------:R-:W0:Y:S01]  /*0050*/  S2R R15, SR_TID.Y ;  /* 0x00000000000f7919 */ /* 0x000e220000002200 */
[----:B------:R-:W1:Y:S01]  /*0060*/  LDC R7, c[0x0][0x38c] ;  /* 0x0000e300ff077b82 */ /* 0x000e620000000800 */
[----:B------:R-:W-:Y:S01]  /*0070*/  USHF.L.U32 UR4, UR4, 0x6, URZ ;  /* 0x0000000604047899 */ /* 0x000fe200080006ff */
[----:B------:R-:W-:Y:S01]  /*0080*/  IMAD.SHL.U32 R0, R0, 0x40, RZ ;  /* 0x0000004000007824 */ /* 0x000fe200078e00ff */
[----:B------:R-:W0:Y:S01]  /*0090*/  S2R R12, SR_TID.X ;  /* 0x00000000000c7919 */ /* 0x000e220000002100 */
[----:B------:R-:W2:Y:S04]  /*00a0*/  LDCU.64 UR8, c[0x0][0x358] ;  /* 0x00006b00ff0877ac */ /* 0x000ea80008000a00 */
[----:B------:R-:W3:Y:S01]  /*00b0*/  LDC.64 R16, c[0x0][0x380] ;  /* 0x0000e000ff107b82 */ /* 0x000ee20000000a00 */
[----:B-1----:R-:W-:-:S02]  /*00c0*/  IMAD R2, R7, UR4, R0 ;  /* 0x0000000407027c24 */ /* 0x002fc4000f8e0200 */
[CC--:B------:R-:W-:Y:S02]  /*00d0*/  IMAD R6, R0.reuse, R7.reuse, UR4 ;  /* 0x0000000400067e24 */ /* 0x0c0fe4000f8e0207 */
[-C--:B------:R-:W-:Y:S02]  /*00e0*/  IMAD R0, R0, R7.reuse, R0 ;  /* 0x0000000700007224 */ /* 0x080fe400078e0200 */
[----:B0-----:R-:W-:-:S04]  /*00f0*/  IMAD R3, R15, R7, R12 ;  /* 0x000000070f037224 */ /* 0x001fc800078e020c */
[--C-:B------:R-:W-:Y:S02]  /*0100*/  IMAD R7, R7, 0x20, R3.reuse ;  /* 0x0000002007077824 */ /* 0x100fe400078e0203 */
[C---:B------:R-:W-:Y:S02]  /*0110*/  IMAD.IADD R5, R2.reuse, 0x1, R3 ;  /* 0x0000000102057824 */ /* 0x040fe400078e0203 */
[----:B------:R-:W-:Y:S02]  /*0120*/  IMAD.IADD R9, R2, 0x1, R7 ;  /* 0x0000000102097824 */ /* 0x000fe400078e0207 */
[C---:B------:R-:W-:Y:S02]  /*0130*/  IMAD.IADD R11, R3.reuse, 0x1, R6 ;  /* 0x00000001030b7824 */ /* 0x040fe400078e0206 */
[----:B------:R-:W-:Y:S02]  /*0140*/  IMAD.IADD R3, R3, 0x1, R0 ;  /* 0x0000000103037824 */ /* 0x000fe400078e0200 */
        /* <DEDUP_REMOVED lines=13> */
[----:B------:R-:W5:Y:S04]  /*0220*/  LDG.E R24, desc[UR8][R10.64] ;  /* 0x000000080a187981 */ /* 0x000f68000c1e1900 */
[----:B------:R-:W5:Y:S04]  /*0230*/  LDG.E R22, desc[UR8][R8.64+0x80] ;  /* 0x0000800808167981 */ /* 0x000f68000c1e1900 */
[----:B------:R-:W5:Y:S04]  /*0240*/  LDG.E R20, desc[UR8][R10.64+0x80] ;  /* 0x000080080a147981 */ /* 0x000f68000c1e1900 */
[----:B------:R-:W5:Y:S04]  /*0250*/  LDG.E R18, desc[UR8][R2.64] ;  /* 0x0000000802127981 */ /* 0x000f68000c1e1900 */
[----:B------:R0:W5:Y:S04]  /*0260*/  LDG.E R27, desc[UR8][R2.64+0x80] ;  /* 0x00008008021b7981 */ /* 0x000168000c1e1900 */
[----:B------:R-:W5:Y:S04]  /*0270*/  LDG.E R26, desc[UR8][R16.64] ;  /* 0x00000008101a7981 */ /* 0x000f68000c1e1900 */
[----:B------:R1:W5:Y:S01]  /*0280*/  LDG.E R28, desc[UR8][R16.64+0x80] ;  /* 0x00008008101c7981 */ /* 0x000362000c1e1900 */
[----:B------:R-:W0:Y:S01]  /*0290*/  S2UR UR7, SR_CgaCtaId ;  /* 0x00000000000779c3 */ /* 0x000e220000008800 */
[----:B------:R-:W-:-:S02]  /*02a0*/  UMOV UR4, 0x400 ;  /* 0x0000040000047882 */ /* 0x000fc40000000000 */
[----:B------:R-:W-:Y:S02]  /*02b0*/  UIADD3 UR5, UPT, UPT, UR4, 0x4000, URZ ;  /* 0x0000400004057890 */ /* 0x000fe4000fffe0ff */
[----:B------:R-:W-:Y:S02]  /*02c0*/  UIADD3 UR6, UPT, UPT, UR4, 0x8000, URZ ;  /* 0x0000800004067890 */ /* 0x000fe4000fffe0ff */
[----:B0-----:R-:W-:Y:S02]  /*02d0*/  ULEA UR5, UR7, UR5, 0x18 ;  /* 0x0000000507057291 */ /* 0x001fe4000f8ec0ff */
[----:B------:R-:W-:-:S04]  /*02e0*/  ULEA UR6, UR7, UR6, 0x18 ;  /* 0x0000000607067291 */ /* 0x000fc8000f8ec0ff */
[C---:B------:R-:W-:Y:S01]  /*02f0*/  LEA R13, R15.reuse, UR5, 0x8 ;  /* 0x000000050f0d7c11 */ /* 0x040fe2000f8e40ff */
[----:B------:R-:W-:Y:S01]  /*0300*/  ULEA UR5, UR7, UR4, 0x18 ;  /* 0x0000000407057291 */ /* 0x000fe2000f8ec0ff */
[----:B------:R-:W-:-:S05]  /*0310*/  LEA R3, R15, UR6, 0x8 ;  /* 0x000000060f037c11 */ /* 0x000fca000f8e40ff */
[----:B------:R-:W-:Y:S01]  /*0320*/  LEA R15, R15, UR5, 0x8 ;  /* 0x000000050f0f7c11 */ /* 0x000fe2000f8e40ff */
[C---:B------:R-:W-:Y:S02]  /*0330*/  IMAD R14, R12.reuse, 0x4, R13 ;  /* 0x000000040c0e7824 */ /* 0x040fe400078e020d */
[C---:B-1----:R-:W-:Y:S02]  /*0340*/  IMAD R17, R12.reuse, 0x4, R3 ;  /* 0x000000040c117824 */ /* 0x042fe400078e0203 */
[----:B------:R-:W-:Y:S01]  /*0350*/  IMAD R29, R12, 0x4, R15 ;  /* 0x000000040c1d7824 */ /* 0x000fe200078e020f */
[----:B------:R-:W-:Y:S01]  /*0360*/  UMOV UR4, URZ ;  /* 0x000000ff00047c82 */ /* 0x000fe20008000000 */
[----:B--2---:R0:W-:Y:S04]  /*0370*/  STS [R14+0x2000], R21 ;  /* 0x002000150e007388 */ /* 0x0041e80000000800 */
[----:B---3--:R0:W-:Y:S04]  /*0380*/  STS [R14], R25 ;  /* 0x000000190e007388 */ /* 0x0081e80000000800 */
[----:B----4-:R0:W-:Y:S04]  /*0390*/  STS [R14+0x80], R19 ;  /* 0x000080130e007388 */ /* 0x0101e80000000800 */
[----:B-----5:R0:W-:Y:S04]  /*03a0*/  STS [R14+0x2080], R23 ;  /* 0x002080170e007388 */ /* 0x0201e80000000800 */
[----:B------:R0:W-:Y:S04]  /*03b0*/  STS [R17], R0 ;  /* 0x0000000011007388 */ /* 0x0001e80000000800 */
[----:B------:R0:W-:Y:S04]  /*03c0*/  STS [R17+0x2000], R24 ;  /* 0x0020001811007388 */ /* 0x0001e80000000800 */
[----:B------:R0:W-:Y:S04]  /*03d0*/  STS [R17+0x80], R22 ;  /* 0x0000801611007388 */ /* 0x0001e80000000800 */
[----:B------:R0:W-:Y:S04]  /*03e0*/  STS [R17+0x2080], R20 ;  /* 0x0020801411007388 */ /* 0x0001e80000000800 */
[----:B------:R0:W-:Y:S04]  /*03f0*/  STS [R29], R18 ;  /* 0x000000121d007388 */ /* 0x0001e80000000800 */
[----:B------:R0:W-:Y:S04]  /*0400*/  STS [R29+0x80], R27 ;  /* 0x0000801b1d007388 */ /* 0x0001e80000000800 */
[----:B------:R0:W-:Y:S04]  /*0410*/  STS [R29+0x2000], R26 ;  /* 0x0020001a1d007388 */ /* 0x0001e80000000800 */
[----:B------:R0:W-:Y:S01]  /*0420*/  STS [R29+0x2080], R28 ;  /* 0x0020801c1d007388 */ /* 0x0001e20000000800 */
[----:B------:R-:W-:Y:S06]  /*0430*/  BAR.SYNC.DEFER_BLOCKING 0x0 ;  /* 0x0000000000007b1d */ /* 0x000fec0000010000 */
[----:B------:R0:W1:Y:S04]  /*0440*/  LDS R23, [R14] ;  /* 0x000000000e177984 */ /* 0x0000680000000800 */
[----:B------:R0:W2:Y:S04]  /*0450*/  LDS R25, [R14+0x2000] ;  /* 0x002000000e197984 */ /* 0x0000a80000000800 */
[----:B------:R0:W3:Y:S04]  /*0460*/  LDS R21, [R14+0x80] ;  /* 0x000080000e157984 */ /* 0x0000e80000000800 */
[----:B------:R0:W4:Y:S04]  /*0470*/  LDS R19, [R14+0x2080] ;  /* 0x002080000e137984 */ /* 0x0001280000000800 */
[----:B------:R0:W0:Y:S04]  /*0480*/  LDS R0, [R17] ;  /* 0x0000000011007984 */ /* 0x0000280000000800 */
[----:B------:R0:W0:Y:S04]  /*0490*/  LDS R2, [R17+0x2000] ;  /* 0x0020000011027984 */ /* 0x0000280000000800 */
[----:B------:R0:W0:Y:S04]  /*04a0*/  LDS R3, [R17+0x80] ;  /* 0x0000800011037984 */ /* 0x0000280000000800 */
[----:B------:R0:W0:Y:S02]  /*04b0*/  LDS R22, [R17+0x2080] ;  /* 0x0020800011167984 */ /* 0x0000240000000800 */
.L_x_2:
[----:B------:R-:W-:Y:S02]  /*04c0*/  ULEA UR7, UR4, UR5, 0x8 ;  /* 0x0000000504077291 */ /* 0x000fe4000f8e40ff */
[----:B0-----:R-:W-:Y:S02]  /*04d0*/  IMAD.U32 R20, RZ, RZ, UR4 ;  /* 0x00000004ff147e24 */ /* 0x001fe4000f8e00ff */
[----:B------:R-:W-:Y:S02]  /*04e0*/  IMAD.U32 R26, RZ, RZ, UR4 ;  /* 0x00000004ff1a7e24 */ /* 0x000fe4000f8e00ff */
[----:B------:R-:W-:Y:S01]  /*04f0*/  IMAD R20, R20, 0x4, R13 ;  /* 0x0000000414147824 */ /* 0x000fe200078e020d */
[----:B------:R-:W-:Y:S01]  /*0500*/  LEA R24, R12, UR7, 0x2 ;  /* 0x000000070c187c11 */ /* 0x000fe2000f8e10ff */
[----:B------:R-:W-:-:S03]  /*0510*/  ULEA UR7, UR4, UR6, 0x8 ;  /* 0x0000000604077291 */ /* 0x000fc6000f8e40ff */
[----:B------:R-:W-:Y:S04]  /*0520*/  LDS R16, [R20] ;  /* 0x0000000014107984 */ /* 0x000fe80000000800 */
[----:B------:R-:W1:Y:S02]  /*0530*/  LDS R18, [R24] ;  /* 0x0000000018127984 */ /* 0x000e640000000800 */
[----:B-1----:R-:W-:-:S05]  /*0540*/  VIADDMNMX R23, R18, R16, R23, PT ;  /* 0x0000001012177246 */ /* 0x002fca0003800117 */
[----:B------:R-:W-:Y:S04]  /*0550*/  STS [R14], R23 ;  /* 0x000000170e007388 */ /* 0x000fe80000000800 */
[----:B------:R-:W2:Y:S02]  /*0560*/  LDS R16, [R20+0x2000] ;  /* 0x0020000014107984 */ /* 0x000ea40000000800 */
[----:B--2---:R-:W-:-:S05]  /*0570*/  VIADDMNMX R25, R18, R16, R25, PT ;  /* 0x0000001012197246 */ /* 0x004fca0003800119 */
[----:B------:R-:W-:Y:S04]  /*0580*/  STS [R14+0x2000], R25 ;  /* 0x002000190e007388 */ /* 0x000fe80000000800 */
[----:B------:R0:W-:Y:S04]  /*0590*/  LDS R18, [R24+0x80] ;  /* 0x0000800018127984 */ /* 0x0001e80000000800 */
[----:B------:R-:W3:Y:S01]  /*05a0*/  LDS R16, [R20] ;  /* 0x0000000014107984 */ /* 0x000ee20000000800 */
[----:B0-----:R-:W-:Y:S01]  /*05b0*/  IMAD.U32 R24, RZ, RZ, UR4 ;  /* 0x00000004ff187e24 */ /* 0x001fe2000f8e00ff */
[----:B---3--:R-:W-:-:S05]  /*05c0*/  VIADDMNMX R21, R18, R16, R21, PT ;  /* 0x0000001012157246 */ /* 0x008fca0003800115 */
[----:B------:R-:W-:Y:S04]  /*05d0*/  STS [R14+0x80], R21 ;  /* 0x000080150e007388 */ /* 0x000fe80000000800 */
[----:B------:R-:W4:Y:S02]  /*05e0*/  LDS R16, [R20+0x2000] ;  /* 0x0020000014107984 */ /* 0x000f240000000800 */
[----:B----4-:R-:W-:Y:S01]  /*05f0*/  VIADDMNMX R19, R16, R18, R19, PT ;  /* 0x0000001210137246 */ /* 0x010fe20003800113 */
[----:B------:R-:W-:Y:S01]  /*0600*/  IMAD R16, R26, 0x4, R15 ;  /* 0x000000041a107824 */ /* 0x000fe200078e020f */
[----:B------:R-:W-:Y:S01]  /*0610*/  LEA R18, R12, UR7, 0x2 ;  /* 0x000000070c127c11 */ /* 0x000fe2000f8e10ff */
[----:B------:R-:W-:Y:S02]  /*0620*/  ULEA UR7, UR4, UR5, 0x8 ;  /* 0x0000000504077291 */ /* 0x000fe4000f8e40ff */
[----:B------:R-:W-:Y:S01]  /*0630*/  STS [R14+0x2080], R19 ;  /* 0x002080130e007388 */ /* 0x000fe20000000800 */
[----:B------:R-:W-:-:S03]  /*0640*/  UIADD3 UR4, UPT, UPT, UR4, 0x20, URZ ;  /* 0x0000002004047890 */ /* 0x000fc6000fffe0ff */
[----:B------:R-:W-:Y:S01]  /*0650*/  LDS R26, [R16] ;  /* 0x00000000101a7984 */ /* 0x000fe20000000800 */
[----:B------:R-:W-:-:S03]  /*0660*/  UISETP.NE.AND UP0, UPT, UR4, 0x40, UPT ;  /* 0x000000400400788c */ /* 0x000fc6000bf05270 */
[----:B------:R-:W0:Y:S02]  /*0670*/  LDS R27, [R18] ;  /* 0x00000000121b7984 */ /* 0x000e240000000800 */
[----:B0-----:R-:W-:-:S05]  /*0680*/  VIADDMNMX R0, R27, R26, R0, PT ;  /* 0x0000001a1b007246 */ /* 0x001fca0003800100 */
[----:B------:R-:W-:Y:S04]  /*0690*/  STS [R17], R0 ;  /* 0x0000000011007388 */ /* 0x000fe80000000800 */
[----:B------:R-:W-:Y:S04]  /*06a0*/  LDS R27, [R16+0x2000] ;  /* 0x00200000101b7984 */ /* 0x000fe80000000800 */
[----:B------:R-:W0:Y:S02]  /*06b0*/  LDS R20, [R18] ;  /* 0x0000000012147984 */ /* 0x000e240000000800 */
[----:B0-----:R-:W-:-:S05]  /*06c0*/  VIADDMNMX R20, R20, R27, R2, PT ;  /* 0x0000001b14147246 */ /* 0x001fca0003800102 */
[----:B------:R-:W-:Y:S04]  /*06d0*/  STS [R17+0x2000], R20 ;  /* 0x0020001411007388 */ /* 0x000fe80000000800 */
[----:B------:R-:W0:Y:S02]  /*06e0*/  LDS R2, [R18+0x80] ;  /* 0x0000800012027984 */ /* 0x000e240000000800 */
[----:B0-----:R-:W-:Y:S01]  /*06f0*/  VIADDMNMX R26, R2, R26, R3, PT ;  /* 0x0000001a021a7246 */ /* 0x001fe20003800103 */
[----:B------:R-:W-:-:S04]  /*0700*/  IMAD R3, R24, 0x4, R13 ;  /* 0x0000000418037824 */ /* 0x000fc800078e020d */
[----:B------:R-:W-:Y:S04]  /*0710*/  STS [R17+0x80], R26 ;  /* 0x0000801a11007388 */ /* 0x000fe80000000800 */
[----:B------:R-:W0:Y:S02]  /*0720*/  LDS R2, [R18+0x80] ;  /* 0x0000800012027984 */ /* 0x000e240000000800 */
[----:B0-----:R-:W-:Y:S02]  /*0730*/  VIADDMNMX R22, R2, R27, R22, PT ;  /* 0x0000001b02167246 */ /* 0x001fe40003800116 */
[----:B------:R-:W-:-:S03]  /*0740*/  LEA R2, R12, UR7, 0x2 ;  /* 0x000000070c027c11 */ /* 0x000fc6000f8e10ff */
[----:B------:R-:W-:Y:S04]  /*0750*/  STS [R17+0x2080], R22 ;  /* 0x0020801611007388 */ /* 0x000fe80000000800 */
[----:B------:R-:W-:Y:S04]  /*0760*/  LDS R24, [R3+0x4] ;  /* 0x0000040003187984 */ /* 0x000fe80000000800 */
[----:B------:R-:W0:Y:S02]  /*0770*/  LDS R28, [R2+0x100] ;  /* 0x00010000021c7984 */ /* 0x000e240000000800 */
[----:B0-----:R-:W-:-:S05]  /*0780*/  VIADDMNMX R23, R28, R24, R23, PT ;  /* 0x000000181c177246 */ /* 0x001fca0003800117 */
[----:B------:R-:W-:Y:S04]  /*0790*/  STS [R14], R23 ;  /* 0x000000170e007388 */ /* 0x000fe80000000800 */
[----:B------:R-:W0:Y:S02]  /*07a0*/  LDS R24, [R3+0x2004] ;  /* 0x0020040003187984 */ /* 0x000e240000000800 */
[----:B0-----:R-:W-:-:S05]  /*07b0*/  VIADDMNMX R25, R28, R24, R25, PT ;  /* 0x000000181c197246 */ /* 0x001fca0003800119 */
[----:B------:R-:W-:Y:S04]  /*07c0*/  STS [R14+0x2000], R25 ;  /* 0x002000190e007388 */ /* 0x000fe80000000800 */
[----:B------:R-:W-:Y:S04]  /*07d0*/  LDS R24, [R3+0x4] ;  /* 0x0000040003187984 */ /* 0x000fe80000000800 */
[----:B------:R-:W0:Y:S02]  /*07e0*/  LDS R28, [R2+0x180] ;  /* 0x00018000021c7984 */ /* 0x000e240000000800 */
[----:B0-----:R-:W-:-:S05]  /*07f0*/  VIADDMNMX R21, R28, R24, R21, PT ;  /* 0x000000181c157246 */ /* 0x001fca0003800115 */
[----:B------:R-:W-:Y:S04]  /*0800*/  STS [R14+0x80], R21 ;  /* 0x000080150e007388 */ /* 0x000fe80000000800 */
[----:B------:R-:W0:Y:S02]  /*0810*/  LDS R24, [R3+0x2004] ;  /* 0x0020040003187984 */ /* 0x000e240000000800 */
[----:B0-----:R-:W-:-:S05]  /*0820*/  VIADDMNMX R19, R24, R28, R19, PT ;  /* 0x0000001c18137246 */ /* 0x001fca0003800113 */
[----:B------:R-:W-:Y:S04]  /*0830*/  STS [R14+0x2080], R19 ;  /* 0x002080130e007388 */ /* 0x000fe80000000800 */
[----:B------:R-:W-:Y:S04]  /*0840*/  LDS R27, [R16+0x4] ;  /* 0x00000400101b7984 */ /* 0x000fe80000000800 */
[----:B------:R-:W0:Y:S02]  /*0850*/  LDS R24, [R18+0x100] ;  /* 0x0001000012187984 */ /* 0x000e240000000800 */
[----:B0-----:R-:W-:-:S05]  /*0860*/  VIADDMNMX R24, R24, R27, R0, PT ;  /* 0x0000001b18187246 */ /* 0x001fca0003800100 */
[----:B------:R-:W-:Y:S04]  /*0870*/  STS [R17], R24 ;  /* 0x0000001811007388 */ /* 0x000fe80000000800 */
[----:B------:R-:W-:Y:S04]  /*0880*/  LDS R29, [R16+0x2004] ;  /* 0x00200400101d7984 */ /* 0x000fe80000000800 */
[----:B------:R-:W0:Y:S02]  /*0890*/  LDS R0, [R18+0x100] ;  /* 0x0001000012007984 */ /* 0x000e240000000800 */
[----:B0-----:R-:W-:-:S05]  /*08a0*/  VIADDMNMX R0, R0, R29, R20, PT ;  /* 0x0000001d00007246 */ /* 0x001fca0003800114 */
[----:B------:R-:W-:Y:S04]  /*08b0*/  STS [R17+0x2000], R0 ;  /* 0x0020000011007388 */ /* 0x000fe80000000800 */
        /* <DEDUP_REMOVED lines=845> */
[----:B------:R0:W-:Y:S01]  /*3d90*/  STS [R17+0x2080], R22 ;  /* 0x0020801611007388 */ /* 0x0001e20000000800 */
[----:B------:R-:W-:Y:S05]  /*3da0*/  BRA.U UP0, `(.L_x_2) ;  /* 0xffffffc500c47547 */ /* 0x000fea000b83ffff */
[----:B------:R-:W-:Y:S04]  /*3db0*/  STG.E desc[UR8][R4.64], R23 ;  /* 0x0000001704007986 */ /* 0x000fe8000c101908 */
[----:B------:R-:W-:Y:S04]  /*3dc0*/  STG.E desc[UR8][R6.64], R25 ;  /* 0x0000001906007986 */ /* 0x000fe8000c101908 */
[----:B------:R-:W-:Y:S04]  /*3dd0*/  STG.E desc[UR8][R4.64+0x80], R21 ;  /* 0x0000801504007986 */ /* 0x000fe8000c101908 */
[----:B------:R-:W-:Y:S04]  /*3de0*/  STG.E desc[UR8][R6.64+0x80], R19 ;  /* 0x0000801306007986 */ /* 0x000fe8000c101908 */
[----:B------:R-:W-:Y:S04]  /*3df0*/  STG.E desc[UR8][R8.64], R0 ;  /* 0x0000000008007986 */ /* 0x000fe8000c101908 */
[----:B------:R-:W-:Y:S04]  /*3e00*/  STG.E desc[UR8][R10.64], R2 ;  /* 0x000000020a007986 */ /* 0x000fe8000c101908 */
[----:B------:R-:W-:Y:S04]  /*3e10*/  STG.E desc[UR8][R8.64+0x80], R3 ;  /* 0x0000800308007986 */ /* 0x000fe8000c101908 */
[----:B------:R-:W-:Y:S01]  /*3e20*/  STG.E desc[UR8][R10.64+0x80], R22 ;  /* 0x000080160a007986 */ /* 0x000fe2000c101908 */
[----:B------:R-:W-:Y:S05]  /*3e30*/  EXIT ;  /* 0x000000000000794d */ /* 0x000fea0003800000 */
.L_x_3:
        /* <DEDUP_REMOVED lines=12> */
.L_x_7:


//--------------------- .text._Z6Phase1Piii       --------------------------
	.section	.text._Z6Phase1Piii,"ax",@progbits
	.align	128
        .global         _Z6Phase1Piii
        .type           _Z6Phase1Piii,@function
        .size           _Z6Phase1Piii,(.L_x_8 - _Z6Phase1Piii)
        .other          _Z6Phase1Piii,@"STO_CUDA_ENTRY STV_DEFAULT"
_Z6Phase1Piii:
.text._Z6Phase1Piii:
[----:B------:R-:W-:Y:S01]  /*0000*/  LDC R1, c[0x0][0x37c] ;  /* 0x0000df00ff017b82 */ /* 0x000fe20000000800 */
[----:B------:R-:W0:Y:S07]  /*0010*/  S2R R6, SR_TID.Y ;  /* 0x0000000000067919 */ /* 0x000e2e0000002200 */
[----:B------:R-:W1:Y:S01]  /*0020*/  LDC.64 R8, c[0x0][0x388] ;  /* 0x0000e200ff087b82 */ /* 0x000e620000000a00 */
[----:B------:R-:W2:Y:S01]  /*0030*/  LDCU.64 UR6, c[0x0][0x358] ;  /* 0x00006b00ff0677ac */ /* 0x000ea20008000a00 */
[----:B------:R-:W0:Y:S06]  /*0040*/  S2R R17, SR_TID.X ;  /* 0x0000000000117919 */ /* 0x000e2c0000002100 */
[----:B------:R-:W3:Y:S01]  /*0050*/  LDC.64 R4, c[0x0][0x380] ;  /* 0x0000e000ff047b82 */ /* 0x000ee20000000a00 */
[----:B-1----:R-:W-:-:S02]  /*0060*/  IMAD R0, R8, R9, R8 ;  /* 0x0000000908007224 */ /* 0x002fc400078e0208 */
[----:B0-----:R-:W-:-:S04]  /*0070*/  IMAD R3, R6, R9, R17 ;  /* 0x0000000906037224 */ /* 0x001fc800078e0211 */
[----:B------:R-:W-:-:S04]  /*0080*/  IMAD R3, R0, 0x40, R3 ;  /* 0x0000004000037824 */ /* 0x000fc800078e0203 */
[----:B------:R-:W-:Y:S02]  /*0090*/  IMAD R7, R9, 0x20, R3 ;  /* 0x0000002009077824 */ /* 0x000fe400078e0203 */
[----:B---3--:R-:W-:-:S04]  /*00a0*/  IMAD.WIDE R2, R3, 0x4, R4 ;  /* 0x0000000403027825 */ /* 0x008fc800078e0204 */
[----:B------:R-:W-:Y:S01]  /*00b0*/  IMAD.WIDE R4, R7, 0x4, R4 ;  /* 0x0000000407047825 */ /* 0x000fe200078e0204 */
[----:B--2---:R-:W2:Y:S04]  /*00c0*/  LDG.E R9, desc[UR6][R2.64] ;  /* 0x0000000602097981 */ /* 0x004ea8000c1e1900 */
[----:B------:R-:W3:Y:S04]  /*00d0*/  LDG.E R11, desc[UR6][R4.64] ;  /* 0x00000006040b7981 */ /* 0x000ee8000c1e1900 */
[----:B------:R-:W4:Y:S04]  /*00e0*/  LDG.E R13, desc[UR6][R2.64+0x80] ;  /* 0x00008006020d7981 */ /* 0x000f28000c1e1900 */
[----:B------:R-:W5:Y:S01]  /*00f0*/  LDG.E R15, desc[UR6][R4.64+0x80] ;  /* 0x00008006040f7981 */ /* 0x000f62000c1e1900 */
[----:B------:R-:W0:Y:S01]  /*0100*/  S2UR UR5, SR_CgaCtaId ;  /* 0x00000000000579c3 */ /* 0x000e220000008800 */
[----:B------:R-:W-:-:S02]  /*0110*/  UMOV UR4, 0x400 ;  /* 0x0000040000047882 */ /* 0x000fc40000000000 */
[----:B0-----:R-:W-:-:S06]  /*0120*/  ULEA UR4, UR5, UR4, 0x18 ;  /* 0x0000000405047291 */ /* 0x001fcc000f8ec0ff */
[----:B------:R-:W-:Y:S02]  /*0130*/  LEA R6, R6, UR4, 0x8 ;  /* 0x0000000406067c11 */ /* 0x000fe4000f8e40ff */
[C---:B------:R-:W-:Y:S01]  /*0140*/  LEA R7, R17.reuse, UR4, 0x2 ;  /* 0x0000000411077c11 */ /* 0x040fe2000f8e10ff */
[----:B------:R-:W-:Y:S02]  /*0150*/  UMOV UR4, 0x2000 ;  /* 0x0000200000047882 */ /* 0x000fe40000000000 */
[----:B------:R-:W-:Y:S02]  /*0160*/  IMAD R0, R17, 0x4, R6 ;  /* 0x0000000411007824 */ /* 0x000fe400078e0206 */
[----:B------:R-:W-:Y:S02]  /*0170*/  VIADD R6, R6, 0x2000 ;  /* 0x0000200006067836 */ /* 0x000fe40000000000 */
[----:B------:R-:W-:Y:S01]  /*0180*/  VIADD R7, R7, 0x800 ;  /* 0x0000080007077836 */ /* 0x000fe20000000000 */
[----:B--2---:R0:W-:Y:S04]  /*0190*/  STS [R0], R9 ;  /* 0x0000000900007388 */ /* 0x0041e80000000800 */
[----:B---3--:R0:W-:Y:S04]  /*01a0*/  STS [R0+0x2000], R11 ;  /* 0x0020000b00007388 */ /* 0x0081e80000000800 */
[----:B----4-:R0:W-:Y:S04]  /*01b0*/  STS [R0+0x80], R13 ;  /* 0x0000800d00007388 */ /* 0x0101e80000000800 */
[----:B-----5:R0:W-:Y:S01]  /*01c0*/  STS [R0+0x2080], R15 ;  /* 0x0020800f00007388 */ /* 0x0201e20000000800 */
[----:B------:R-:W-:Y:S06]  /*01d0*/  BAR.SYNC.DEFER_BLOCKING 0x0 ;  /* 0x0000000000007b1d */ /* 0x000fec0000010000 */
.L_x_4:
[----:B------:R-:W-:Y:S01]  /*01e0*/  LDS R8, [R0] ;  /* 0x0000000000087984 */ /* 0x000fe20000000800 */
[----:B------:R-:W-:-:S03]  /*01f0*/  UIADD3 UR4, UPT, UPT, UR4, 0x40, URZ ;  /* 0x0000004004047890 */ /* 0x000fc6000fffe0ff */
[----:B01----:R-:W-:Y:S01]  /*0200*/  LDS R9, [R6+-0x2000] ;  /* 0xffe0000006097984 */ /* 0x003fe20000000800 */
[----:B------:R-:W-:-:S03]  /*0210*/  UISETP.NE.AND UP0, UPT, UR4, 0x2100, UPT ;  /* 0x000021000400788c */ /* 0x000fc6000bf05270 */
[----:B------:R-:W0:Y:S02]  /*0220*/  LDS R10, [R7+-0x800] ;  /* 0xfff80000070a7984 */ /* 0x000e240000000800 */
[----:B0-----:R-:W-:Y:S02]  /*0230*/  VIADDMNMX R9, R10, R9, R8, PT ;  /* 0x000000090a097246 */ /* 0x001fe40003800108 */
[----:B------:R-:W-:Y:S04]  /*0240*/  LDS R8, [R0+0x2000] ;  /* 0x0020000000087984 */ /* 0x000fe80000000800 */
[----:B------:R-:W-:Y:S04]  /*0250*/  STS [R0], R9 ;  /* 0x0000000900007388 */ /* 0x000fe80000000800 */
[----:B------:R-:W-:Y:S04]  /*0260*/  LDS R11, [R6] ;  /* 0x00000000060b7984 */ /* 0x000fe80000000800 */
[----:B------:R-:W0:Y:S02]  /*0270*/  LDS R10, [R7+-0x800] ;  /* 0xfff80000070a7984 */ /* 0x000e240000000800 */
[----:B0-----:R-:W-:-:S02]  /*0280*/  VIADDMNMX R11, R10, R11, R8, PT ;  /* 0x0000000b0a0b7246 */ /* 0x001fc40003800108 */
[----:B------:R-:W-:Y:S04]  /*0290*/  LDS R8, [R0+0x80] ;  /* 0x0000800000087984 */ /* 0x000fe80000000800 */
[----:B------:R-:W-:Y:S04]  /*02a0*/  STS [R0+0x2000], R11 ;  /* 0x0020000b00007388 */ /* 0x000fe80000000800 */
[----:B------:R-:W-:Y:S04]  /*02b0*/  LDS R13, [R6+-0x2000] ;  /* 0xffe00000060d7984 */ /* 0x000fe80000000800 */
[----:B------:R-:W0:Y:S02]  /*02c0*/  LDS R10, [R7+-0x780] ;  /* 0xfff88000070a7984 */ /* 0x000e240000000800 */
[----:B0-----:R-:W-:-:S02]  /*02d0*/  VIADDMNMX R13, R10, R13, R8, PT ;  /* 0x0000000d0a0d7246 */ /* 0x001fc40003800108 */
[----:B------:R-:W-:Y:S04]  /*02e0*/  LDS R8, [R0+0x2080] ;  /* 0x0020800000087984 */ /* 0x000fe80000000800 */
[----:B------:R-:W-:Y:S04]  /*02f0*/  STS [R0+0x80], R13 ;  /* 0x0000800d00007388 */ /* 0x000fe80000000800 */
[----:B------:R-:W-:Y:S04]  /*0300*/  LDS R9, [R6] ;  /* 0x0000000006097984 */ /* 0x000fe80000000800 */
[----:B------:R-:W0:Y:S02]  /*0310*/  LDS R10, [R7+-0x780] ;  /* 0xfff88000070a7984 */ /* 0x000e240000000800 */
[----:B0-----:R-:W-:-:S05]  /*0320*/  VIADDMNMX R9, R10, R9, R8, PT ;  /* 0x000000090a097246 */ /* 0x001fca0003800108 */
[----:B------:R-:W-:Y:S01]  /*0330*/  STS [R0+0x2080], R9 ;  /* 0x0020800900007388 */ /* 0x000fe20000000800 */
[----:B------:R-:W-:Y:S06]  /*0340*/  BAR.SYNC.DEFER_BLOCKING 0x0 ;  /* 0x0000000000007b1d */ /* 0x000fec0000010000 */
[----:B------:R-:W-:Y:S04]  /*0350*/  LDS R8, [R0] ;  /* 0x0000000000087984 */ /* 0x000fe80000000800 */
[----:B------:R-:W-:Y:S04]  /*0360*/  LDS R11, [R6+-0x1ffc] ;  /* 0xffe00400060b7984 */ /* 0x000fe80000000800 */
[----:B------:R-:W0:Y:S02]  /*0370*/  LDS R10, [R7+-0x700] ;  /* 0xfff90000070a7984 */ /* 0x000e240000000800 */
[----:B0-----:R-:W-:-:S02]  /*0380*/  VIADDMNMX R11, R10, R11, R8, PT ;  /* 0x0000000b0a0b7246 */ /* 0x001fc40003800108 */
[----:B------:R-:W-:Y:S04]  /*0390*/  LDS R8, [R0+0x2000] ;  /* 0x0020000000087984 */ /* 0x000fe80000000800 */
[----:B------:R-:W-:Y:S04]  /*03a0*/  STS [R0], R11 ;  /* 0x0000000b00007388 */ /* 0x000fe80000000800 */
[----:B------:R-:W-:Y:S04]  /*03b0*/  LDS R13, [R6+0x4] ;  /* 0x00000400060d7984 */ /* 0x000fe80000000800 */
        /* <DEDUP_REMOVED lines=9> */
[----:B------:R-:W-:Y:S04]  /*0450*/  LDS R11, [R6+0x4] ;  /* 0x00000400060b7984 */ /* 0x000fe80000000800 */
        /* <DEDUP_REMOVED lines=132> */
[----:B------:R-:W0:Y:S02]  /*0ca0*/  LDS R10, [R7] ;  /* 0x00000000070a7984 */ /* 0x000e240000000800 */
[----:B0-----:R-:W-:-:S02]  /*0cb0*/  VIADDMNMX R13, R10, R13, R8, PT ;  /* 0x0000000d0a0d7246 */ /* 0x001fc40003800108 */
[----:B------:R-:W-:Y:S04]  /*0cc0*/  LDS R8, [R0+0x2000] ;  /* 0x0020000000087984 */ /* 0x000fe80000000800 */
[----:B------:R-:W-:Y:S04]  /*0cd0*/  STS [R0], R13 ;  /* 0x0000000d00007388 */ /* 0x000fe80000000800 */
[----:B------:R-:W-:Y:S04]  /*0ce0*/  LDS R9, [R6+0x20] ;  /* 0x0000200006097984 */ /* 0x000fe80000000800 */
[----:B------:R-:W0:Y:S02]  /*0cf0*/  LDS R10, [R7] ;  /* 0x00000000070a7984 */ /* 0x000e240000000800 */
[----:B0-----:R-:W-:-:S02]  /*0d00*/  VIADDMNMX R9, R10, R9, R8, PT ;  /* 0x000000090a097246 */ /* 0x001fc40003800108 */
[----:B------:R-:W-:Y:S04]  /*0d10*/  LDS R8, [R0+0x80] ;  /* 0x0000800000087984 */ /* 0x000fe80000000800 */
[----:B------:R-:W-:Y:S04]  /*0d20*/  STS [R0+0x2000], R9 ;  /* 0x0020000900007388 */ /* 0x000fe80000000800 */
[----:B------:R-:W-:Y:S04]  /*0d30*/  LDS R11, [R6+-0x1fe0] ;  /* 0xffe02000060b7984 */ /* 0x000fe80000000800 */
[----:B------:R-:W0:Y:S02]  /*0d40*/  LDS R10, [R7+0x80] ;  /* 0x00008000070a7984 */ /* 0x000e240000000800 */
[----:B0-----:R-:W-:-:S02]  /*0d50*/  VIADDMNMX R11, R10, R11, R8, PT ;  /* 0x0000000b0a0b7246 */ /* 0x001fc40003800108 */
[----:B------:R-:W-:Y:S04]  /*0d60*/  LDS R8, [R0+0x2080] ;  /* 0x0020800000087984 */ /* 0x000fe80000000800 */
[----:B------:R-:W-:Y:S04]  /*0d70*/  STS [R0+0x80], R11 ;  /* 0x0000800b00007388 */ /* 0x000fe80000000800 */
[----:B------:R-:W-:Y:S04]  /*0d80*/  LDS R13, [R6+0x20] ;  /* 0x00002000060d7984 */ /* 0x000fe80000000800 */
[----:B------:R-:W0:Y:S02]  /*0d90*/  LDS R10, [R7+0x80] ;  /* 0x00008000070a7984 */ /* 0x000e240000000800 */
[----:B0-----:R-:W-:-:S05]  /*0da0*/  VIADDMNMX R13, R10, R13, R8, PT ;  /* 0x0000000d0a0d7246 */ /* 0x001fca0003800108 */
[----:B------:R-:W-:Y:S01]  /*0db0*/  STS [R0+0x2080], R13 ;  /* 0x0020800d00007388 */ /* 0x000fe20000000800 */
[----:B------:R-:W-:Y:S06]  /*0dc0*/  BAR.SYNC.DEFER_BLOCKING 0x0 ;  /* 0x0000000000007b1d */ /* 0x000fec0000010000 */
[----:B------:R-:W-:Y:S04]  /*0dd0*/  LDS R8, [R0] ;  /* 0x0000000000087984 */ /* 0x000fe80000000800 */
[----:B------:R-:W-:Y:S04]  /*0de0*/  LDS R9, [R6+-0x1fdc] ;  /* 0xffe0240006097984 */ /* 0x000fe80000000800 */
[----:B------:R-:W0:Y:S02]  /*0df0*/  LDS R10, [R7+0x100] ;  /* 0x00010000070a7984 */ /* 0x000e240000000800 */
[----:B0-----:R-:W-:-:S02]  /*0e00*/  VIADDMNMX R9, R10, R9, R8, PT ;  /* 0x000000090a097246 */ /* 0x001fc40003800108 */
[----:B------:R-:W-:Y:S04]  /*0e10*/  LDS R8, [R0+0x2000] ;  /* 0x0020000000087984 */ /* 0x000fe80000000800 */
[----:B------:R-:W-:Y:S04]  /*0e20*/  STS [R0], R9 ;  /* 0x0000000900007388 */ /* 0x000fe80000000800 */
[----:B------:R-:W-:Y:S04]  /*0e30*/  LDS R11, [R6+0x24] ;  /* 0x00002400060b7984 */ /* 0x000fe80000000800 */
[----:B------:R-:W0:Y:S02]  /*0e40*/  LDS R10, [R7+0x100] ;  /* 0x00010000070a7984 */ /* 0x000e240000000800 */
        /* <DEDUP_REMOVED lines=134> */
[----:B------:R0:W-:Y:S04]  /*16b0*/  LDS R9, [R6+0x3c] ;  /* 0x00003c0006097984 */ /* 0x0001e80000000800 */
[----:B------:R1:W2:Y:S01]  /*16c0*/  LDS R10, [R7+0x780] ;  /* 0x00078000070a7984 */ /* 0x0002a20000000800 */
[----:B0-----:R-:W-:-:S02]  /*16d0*/  VIADD R6, R6, 0x40 ;  /* 0x0000004006067836 */ /* 0x001fc40000000000 */
[----:B-1----:R-:W-:Y:S01]  /*16e0*/  VIADD R7, R7, 0x1000 ;  /* 0x0000100007077836 */ /* 0x002fe20000000000 */
[----:B--2---:R-:W-:-:S05]  /*16f0*/  VIADDMNMX R9, R10, R9, R8, PT ;  /* 0x000000090a097246 */ /* 0x004fca0003800108 */
[----:B------:R1:W-:Y:S01]  /*1700*/  STS [R0+0x2080], R9 ;  /* 0x0020800900007388 */ /* 0x0003e20000000800 */
[----:B------:R-:W-:Y:S06]  /*1710*/  BAR.SYNC.DEFER_BLOCKING 0x0 ;  /* 0x0000000000007b1d */ /* 0x000fec0000010000 */
[----:B------:R-:W-:Y:S05]  /*1720*/  BRA.U UP0, `(.L_x_4) ;  /* 0xffffffe900ac7547 */ /* 0x000fea000b83ffff */
[----:B------:R-:W0:Y:S04]  /*1730*/  LDS R7, [R0] ;  /* 0x0000000000077984 */ /* 0x000e280000000800 */
[----:B-1----:R-:W1:Y:S04]  /*1740*/  LDS R9, [R0+0x2000] ;  /* 0x0020000000097984 */ /* 0x002e680000000800 */
[----:B------:R-:W2:Y:S04]  /*1750*/  LDS R11, [R0+0x80] ;  /* 0x00008000000b7984 */ /* 0x000ea80000000800 */
[----:B------:R-:W3:Y:S04]  /*1760*/  LDS R13, [R0+0x2080] ;  /* 0x00208000000d7984 */ /* 0x000ee80000000800 */
[----:B0-----:R-:W-:Y:S04]  /*1770*/  STG.E desc[UR6][R2.64], R7 ;  /* 0x0000000702007986 */ /* 0x001fe8000c101906 */
[----:B-1----:R-:W-:Y:S04]  /*1780*/  STG.E desc[UR6][R4.64], R9 ;  /* 0x0000000904007986 */ /* 0x002fe8000c101906 */
[----:B--2---:R-:W-:Y:S04]  /*1790*/  STG.E desc[UR6][R2.64+0x80], R11 ;  /* 0x0000800b02007986 */ /* 0x004fe8000c101906 */
[----:B---3--:R-:W-:Y:S01]  /*17a0*/  STG.E desc[UR6][R4.64+0x80], R13 ;  /* 0x0000800d04007986 */ /* 0x008fe2000c101906 */
[----:B------:R-:W-:Y:S05]  /*17b0*/  EXIT ;  /* 0x000000000000794d */ /* 0x000fea0003800000 */
.L_x_5:
        /* <DEDUP_REMOVED lines=12> */
.L_x_8:


//--------------------- .nv.shared._Z6Phase3Piiii --------------------------
	.section	.nv.shared._Z6Phase3Piiii,"aw",@nobits
	.sectionflags	@""
	.align	4
.nv.shared._Z6Phase3Piiii:
	.zero		50176


//--------------------- .nv.shared.reserved.0     --------------------------
	.section	.nv.shared.reserved.0,"aw",@nobits
	.weak		__nv_reservedSMEM_offset_0_alias
	.size		__nv_reservedSMEM_offset_0_alias, 0, 64
	.other		__nv_reservedSMEM_offset_0_alias,@"STO_CUDA_RESERVED_SHARED STV_DEFAULT"
__nv_reservedSMEM_offset_0_alias:
	.zero		0
	.zero		64


//--------------------- .nv.shared._Z6Phase2Piii  --------------------------
	.section	.nv.shared._Z6Phase2Piii,"aw",@nobits
	.sectionflags	@""
	.align	4
.nv.shared._Z6Phase2Piii:
	.zero		50176


//--------------------- .nv.shared._Z6Phase1Piii  --------------------------
	.section	.nv.shared._Z6Phase1Piii,"aw",@nobits
	.sectionflags	@""
	.align	4
.nv.shared._Z6Phase1Piii:
	.zero		17408


//--------------------- .nv.constant0._Z6Phase3Piiii --------------------------
	.section	.nv.constant0._Z6Phase3Piiii,"a",@progbits
	.sectionflags	@""
	.align	4
.nv.constant0._Z6Phase3Piiii:
	.zero		916


//--------------------- .nv.constant0._Z6Phase2Piii --------------------------
	.section	.nv.constant0._Z6Phase2Piii,"a",@progbits
	.sectionflags	@""
	.align	4
.nv.constant0._Z6Phase2Piii:
	.zero		912


//--------------------- .nv.constant0._Z6Phase1Piii --------------------------
	.section	.nv.constant0._Z6Phase1Piii,"a",@progbits
	.sectionflags	@""
	.align	4
.nv.constant0._Z6Phase1Piii:
	.zero		912


//--------------------- SYMBOLS --------------------------

	.type		.nv.reservedSmem.offset0,@object
	.size		.nv.reservedSmem.offset0,0x4
	.type		.nv.reservedSmem.cap,@object
	.size		.nv.reservedSmem.cap,0x4
